//
// Generated by NVIDIA NVVM Compiler
//
// Compiler Build ID: CL-36424714
// Cuda compilation tools, release 13.0, V13.0.88
// Based on NVVM 20.0.0
//

.version 9.0
.target sm_100
.address_size 64

	// .globl	xor_assign_u8

.visible .entry xor_assign_u8(
	.param .u64 .ptr .align 1 xor_assign_u8_param_0,
	.param .u64 .ptr .align 1 xor_assign_u8_param_1,
	.param .u32 xor_assign_u8_param_2
)
{
	.reg .pred 	%p<2>;
	.reg .b16 	%rs<4>;
	.reg .b32 	%r<6>;
	.reg .b64 	%rd<8>;

	ld.param.u64 	%rd1, [xor_assign_u8_param_0];
	ld.param.u64 	%rd2, [xor_assign_u8_param_1];
	ld.param.u32 	%r2, [xor_assign_u8_param_2];
	mov.u32 	%r3, %ctaid.x;
	mov.u32 	%r4, %ntid.x;
	mov.u32 	%r5, %tid.x;
	mad.lo.s32 	%r1, %r3, %r4, %r5;
	setp.ge.s32 	%p1, %r1, %r2;
	@%p1 bra 	$L__BB0_2;
	cvta.to.global.u64 	%rd3, %rd2;
	cvta.to.global.u64 	%rd4, %rd1;
	cvt.s64.s32 	%rd5, %r1;
	add.s64 	%rd6, %rd3, %rd5;
	ld.global.u8 	%rs1, [%rd6];
	add.s64 	%rd7, %rd4, %rd5;
	ld.global.u8 	%rs2, [%rd7];
	xor.b16  	%rs3, %rs2, %rs1;
	st.global.u8 	[%rd7], %rs3;
$L__BB0_2:
	ret;

}
	// .globl	matmul_correct_and_reduce
.visible .entry matmul_correct_and_reduce(
	.param .u64 .ptr .align 1 matmul_correct_and_reduce_param_0,
	.param .u64 .ptr .align 1 matmul_correct_and_reduce_param_1,
	.param .u64 .ptr .align 1 matmul_correct_and_reduce_param_2,
	.param .u64 .ptr .align 1 matmul_correct_and_reduce_param_3,
	.param .u64 .ptr .align 1 matmul_correct_and_reduce_param_4,
	.param .u64 .ptr .align 1 matmul_correct_and_reduce_param_5,
	.param .u64 matmul_correct_and_reduce_param_6,
	.param .u64 matmul_correct_and_reduce_param_7,
	.param .u64 matmul_correct_and_reduce_param_8,
	.param .u64 .ptr .align 1 matmul_correct_and_reduce_param_9,
	.param .u64 .ptr .align 1 matmul_correct_and_reduce_param_10
)
{
	.reg .pred 	%p<3>;
	.reg .b16 	%rs<6>;
	.reg .b32 	%r<22>;
	.reg .b64 	%rd<44>;

	ld.param.u64 	%rd8, [matmul_correct_and_reduce_param_0];
	ld.param.u64 	%rd9, [matmul_correct_and_reduce_param_1];
	ld.param.u64 	%rd10, [matmul_correct_and_reduce_param_2];
	ld.param.u64 	%rd11, [matmul_correct_and_reduce_param_3];
	ld.param.u64 	%rd12, [matmul_correct_and_reduce_param_4];
	ld.param.u64 	%rd13, [matmul_correct_and_reduce_param_5];
	ld.param.u64 	%rd14, [matmul_correct_and_reduce_param_6];
	ld.param.u64 	%rd18, [matmul_correct_and_reduce_param_7];
	ld.param.u64 	%rd15, [matmul_correct_and_reduce_param_8];
	ld.param.u64 	%rd16, [matmul_correct_and_reduce_param_9];
	ld.param.u64 	%rd17, [matmul_correct_and_reduce_param_10];
	mov.u32 	%r1, %ctaid.x;
	mov.u32 	%r2, %ntid.x;
	mov.u32 	%r3, %tid.x;
	mad.lo.s32 	%r4, %r1, %r2, %r3;
	cvt.u64.u32 	%rd1, %r4;
	setp.le.u64 	%p1, %rd18, %rd1;
	@%p1 bra 	$L__BB1_5;
	and.b64  	%rd19, %rd14, -4294967296;
	setp.ne.s64 	%p2, %rd19, 0;
	@%p2 bra 	$L__BB1_3;
	cvt.u32.u64 	%r5, %rd14;
	cvt.u32.u64 	%r6, %rd1;
	div.u32 	%r7, %r6, %r5;
	mul.lo.s32 	%r8, %r7, %r5;
	sub.s32 	%r9, %r6, %r8;
	cvt.u64.u32 	%rd42, %r7;
	cvt.u64.u32 	%rd43, %r9;
	bra.uni 	$L__BB1_4;
$L__BB1_3:
	div.u64 	%rd42, %rd1, %rd14;
	mul.lo.s64 	%rd20, %rd42, %rd14;
	sub.s64 	%rd43, %rd1, %rd20;
$L__BB1_4:
	add.s64 	%rd21, %rd43, %rd15;
	cvta.to.global.u64 	%rd22, %rd10;
	shl.b64 	%rd23, %rd21, 2;
	add.s64 	%rd24, %rd22, %rd23;
	ld.global.u32 	%r10, [%rd24];
	cvta.to.global.u64 	%rd25, %rd12;
	shl.b64 	%rd26, %rd42, 2;
	add.s64 	%rd27, %rd25, %rd26;
	ld.global.u32 	%r11, [%rd27];
	add.s32 	%r12, %r11, %r10;
	cvta.to.global.u64 	%rd28, %rd11;
	add.s64 	%rd29, %rd28, %rd23;
	ld.global.u32 	%r13, [%rd29];
	cvta.to.global.u64 	%rd30, %rd13;
	add.s64 	%rd31, %rd30, %rd26;
	ld.global.u32 	%r14, [%rd31];
	cvta.to.global.u64 	%rd32, %rd8;
	shl.b64 	%rd33, %rd1, 2;
	add.s64 	%rd34, %rd32, %rd33;
	ld.global.u32 	%r15, [%rd34];
	shl.b32 	%r16, %r12, 7;
	add.s32 	%r17, %r15, %r16;
	add.s32 	%r18, %r12, %r13;
	add.s32 	%r19, %r18, %r14;
	shl.b32 	%r20, %r19, 15;
	add.s32 	%r21, %r17, %r20;
	cvta.to.global.u64 	%rd35, %rd16;
	shl.b64 	%rd36, %rd1, 1;
	add.s64 	%rd37, %rd35, %rd36;
	ld.global.u16 	%rs1, [%rd37];
	cvta.to.global.u64 	%rd38, %rd17;
	add.s64 	%rd39, %rd38, %rd36;
	ld.global.u16 	%rs2, [%rd39];
	cvt.u16.u32 	%rs3, %r21;
	sub.s16 	%rs4, %rs1, %rs2;
	add.s16 	%rs5, %rs4, %rs3;
	cvta.to.global.u64 	%rd40, %rd9;
	add.s64 	%rd41, %rd40, %rd36;
	st.global.u16 	[%rd41], %rs5;
$L__BB1_5:
	ret;

}
	// .globl	openResults
.visible .entry openResults(
	.param .u64 .ptr .align 1 openResults_param_0,
	.param .u64 .ptr .align 1 openResults_param_1,
	.param .u64 .ptr .align 1 openResults_param_2,
	.param .u64 .ptr .align 1 openResults_param_3,
	.param .u64 openResults_param_4,
	.param .u64 openResults_param_5,
	.param .u64 openResults_param_6,
	.param .u64 openResults_param_7,
	.param .u64 openResults_param_8,
	.param .u64 openResults_param_9
)
{
	.reg .pred 	%p<27>;
	.reg .b32 	%r<68>;
	.reg .b64 	%rd<138>;

	ld.param.u64 	%rd35, [openResults_param_0];
	ld.param.u64 	%rd36, [openResults_param_1];
	ld.param.u64 	%rd37, [openResults_param_2];
	ld.param.u64 	%rd43, [openResults_param_3];
	ld.param.u64 	%rd38, [openResults_param_4];
	ld.param.u64 	%rd39, [openResults_param_5];
	ld.param.u64 	%rd40, [openResults_param_6];
	ld.param.u64 	%rd44, [openResults_param_7];
	ld.param.u64 	%rd41, [openResults_param_8];
	ld.param.u64 	%rd42, [openResults_param_9];
	cvta.to.global.u64 	%rd1, %rd43;
	mov.u32 	%r3, %ctaid.x;
	mov.u32 	%r4, %ntid.x;
	mov.u32 	%r5, %tid.x;
	mad.lo.s32 	%r6, %r3, %r4, %r5;
	cvt.u64.u32 	%rd2, %r6;
	setp.le.u64 	%p1, %rd44, %rd2;
	@%p1 bra 	$L__BB2_23;
	cvta.to.global.u64 	%rd46, %rd35;
	cvta.to.global.u64 	%rd47, %rd36;
	cvta.to.global.u64 	%rd48, %rd37;
	shl.b64 	%rd49, %rd2, 3;
	add.s64 	%rd50, %rd46, %rd49;
	ld.global.u64 	%rd51, [%rd50];
	add.s64 	%rd52, %rd47, %rd49;
	ld.global.u64 	%rd53, [%rd52];
	xor.b64  	%rd54, %rd53, %rd51;
	add.s64 	%rd55, %rd48, %rd49;
	ld.global.u64 	%rd56, [%rd55];
	xor.b64  	%rd3, %rd54, %rd56;
	shl.b64 	%rd4, %rd2, 6;
	mov.b32 	%r67, 0;
	mov.b64 	%rd129, 3;
	cvt.u32.u64 	%r8, %rd38;
$L__BB2_2:
	add.s64 	%rd6, %rd4, %rd129;
	add.s64 	%rd7, %rd6, -3;
	or.b64  	%rd57, %rd7, %rd38;
	and.b64  	%rd58, %rd57, -4294967296;
	setp.ne.s64 	%p2, %rd58, 0;
	@%p2 bra 	$L__BB2_4;
	cvt.u32.u64 	%r9, %rd7;
	div.u32 	%r10, %r9, %r8;
	mul.lo.s32 	%r11, %r10, %r8;
	sub.s32 	%r12, %r9, %r11;
	cvt.u64.u32 	%rd130, %r10;
	cvt.u64.u32 	%rd131, %r12;
	bra.uni 	$L__BB2_5;
$L__BB2_4:
	div.u64 	%rd130, %rd7, %rd38;
	mul.lo.s64 	%rd59, %rd130, %rd38;
	sub.s64 	%rd131, %rd7, %rd59;
$L__BB2_5:
	and.b64  	%rd60, %rd130, 4294967295;
	setp.ge.u64 	%p3, %rd60, %rd39;
	and.b64  	%rd61, %rd131, 4294967295;
	setp.ge.u64 	%p4, %rd61, %rd41;
	or.pred  	%p5, %p3, %p4;
	cvt.u32.u64 	%r13, %rd129;
	add.s32 	%r14, %r13, -3;
	mov.b64 	%rd62, 1;
	shl.b64 	%rd63, %rd62, %r14;
	and.b64  	%rd65, %rd63, %rd3;
	setp.eq.s64 	%p6, %rd65, 0;
	or.pred  	%p7, %p5, %p6;
	@%p7 bra 	$L__BB2_7;
	cvt.u32.u64 	%r15, %rd130;
	mul.hi.u32 	%r16, %r15, 138547333;
	sub.s32 	%r17, %r15, %r16;
	shr.u32 	%r18, %r17, 1;
	add.s32 	%r19, %r18, %r16;
	shr.u32 	%r20, %r19, 4;
	cvt.u64.u32 	%rd66, %r20;
	add.s64 	%rd67, %rd131, %rd40;
	mad.lo.s64 	%rd68, %rd42, %rd66, %rd67;
	shr.u64 	%rd69, %rd68, 3;
	and.b64  	%rd70, %rd69, 536870904;
	add.s64 	%rd71, %rd1, %rd70;
	cvt.u32.u64 	%r21, %rd68;
	and.b32  	%r22, %r21, 63;
	mov.b64 	%rd72, 1;
	shl.b64 	%rd73, %rd72, %r22;
	atom.global.or.b64 	%rd74, [%rd71], %rd73;
$L__BB2_7:
	add.s64 	%rd14, %rd6, -2;
	or.b64  	%rd75, %rd14, %rd38;
	and.b64  	%rd76, %rd75, -4294967296;
	setp.ne.s64 	%p8, %rd76, 0;
	@%p8 bra 	$L__BB2_9;
	cvt.u32.u64 	%r24, %rd14;
	div.u32 	%r25, %r24, %r8;
	mul.lo.s32 	%r26, %r25, %r8;
	sub.s32 	%r27, %r24, %r26;
	cvt.u64.u32 	%rd132, %r25;
	cvt.u64.u32 	%rd133, %r27;
	bra.uni 	$L__BB2_10;
$L__BB2_9:
	div.u64 	%rd132, %rd14, %rd38;
	mul.lo.s64 	%rd77, %rd132, %rd38;
	sub.s64 	%rd133, %rd14, %rd77;
$L__BB2_10:
	and.b64  	%rd78, %rd132, 4294967295;
	setp.ge.u64 	%p9, %rd78, %rd39;
	and.b64  	%rd79, %rd133, 4294967295;
	setp.ge.u64 	%p10, %rd79, %rd41;
	or.pred  	%p11, %p9, %p10;
	add.s32 	%r29, %r13, -2;
	mov.b64 	%rd80, 1;
	shl.b64 	%rd81, %rd80, %r29;
	and.b64  	%rd83, %rd81, %rd3;
	setp.eq.s64 	%p12, %rd83, 0;
	or.pred  	%p13, %p11, %p12;
	@%p13 bra 	$L__BB2_12;
	cvt.u32.u64 	%r30, %rd132;
	mul.hi.u32 	%r31, %r30, 138547333;
	sub.s32 	%r32, %r30, %r31;
	shr.u32 	%r33, %r32, 1;
	add.s32 	%r34, %r33, %r31;
	shr.u32 	%r35, %r34, 4;
	cvt.u64.u32 	%rd84, %r35;
	add.s64 	%rd85, %rd133, %rd40;
	mad.lo.s64 	%rd86, %rd42, %rd84, %rd85;
	shr.u64 	%rd87, %rd86, 3;
	and.b64  	%rd88, %rd87, 536870904;
	add.s64 	%rd89, %rd1, %rd88;
	cvt.u32.u64 	%r36, %rd86;
	and.b32  	%r37, %r36, 63;
	mov.b64 	%rd90, 1;
	shl.b64 	%rd91, %rd90, %r37;
	atom.global.or.b64 	%rd92, [%rd89], %rd91;
$L__BB2_12:
	add.s64 	%rd21, %rd6, -1;
	or.b64  	%rd93, %rd21, %rd38;
	and.b64  	%rd94, %rd93, -4294967296;
	setp.ne.s64 	%p14, %rd94, 0;
	@%p14 bra 	$L__BB2_14;
	cvt.u32.u64 	%r39, %rd21;
	div.u32 	%r40, %r39, %r8;
	mul.lo.s32 	%r41, %r40, %r8;
	sub.s32 	%r42, %r39, %r41;
	cvt.u64.u32 	%rd134, %r40;
	cvt.u64.u32 	%rd135, %r42;
	bra.uni 	$L__BB2_15;
$L__BB2_14:
	div.u64 	%rd134, %rd21, %rd38;
	mul.lo.s64 	%rd95, %rd134, %rd38;
	sub.s64 	%rd135, %rd21, %rd95;
$L__BB2_15:
	and.b64  	%rd96, %rd134, 4294967295;
	setp.ge.u64 	%p15, %rd96, %rd39;
	and.b64  	%rd97, %rd135, 4294967295;
	setp.ge.u64 	%p16, %rd97, %rd41;
	or.pred  	%p17, %p15, %p16;
	add.s32 	%r44, %r13, -1;
	mov.b64 	%rd98, 1;
	shl.b64 	%rd99, %rd98, %r44;
	and.b64  	%rd101, %rd99, %rd3;
	setp.eq.s64 	%p18, %rd101, 0;
	or.pred  	%p19, %p17, %p18;
	@%p19 bra 	$L__BB2_17;
	cvt.u32.u64 	%r45, %rd134;
	mul.hi.u32 	%r46, %r45, 138547333;
	sub.s32 	%r47, %r45, %r46;
	shr.u32 	%r48, %r47, 1;
	add.s32 	%r49, %r48, %r46;
	shr.u32 	%r50, %r49, 4;
	cvt.u64.u32 	%rd102, %r50;
	add.s64 	%rd103, %rd135, %rd40;
	mad.lo.s64 	%rd104, %rd42, %rd102, %rd103;
	shr.u64 	%rd105, %rd104, 3;
	and.b64  	%rd106, %rd105, 536870904;
	add.s64 	%rd107, %rd1, %rd106;
	cvt.u32.u64 	%r51, %rd104;
	and.b32  	%r52, %r51, 63;
	mov.b64 	%rd108, 1;
	shl.b64 	%rd109, %rd108, %r52;
	atom.global.or.b64 	%rd110, [%rd107], %rd109;
$L__BB2_17:
	or.b64  	%rd111, %rd6, %rd38;
	and.b64  	%rd112, %rd111, -4294967296;
	setp.ne.s64 	%p20, %rd112, 0;
	@%p20 bra 	$L__BB2_19;
	cvt.u32.u64 	%r54, %rd6;
	div.u32 	%r55, %r54, %r8;
	mul.lo.s32 	%r56, %r55, %r8;
	sub.s32 	%r57, %r54, %r56;
	cvt.u64.u32 	%rd136, %r55;
	cvt.u64.u32 	%rd137, %r57;
	bra.uni 	$L__BB2_20;
$L__BB2_19:
	div.u64 	%rd136, %rd6, %rd38;
	mul.lo.s64 	%rd113, %rd136, %rd38;
	sub.s64 	%rd137, %rd6, %rd113;
$L__BB2_20:
	and.b64  	%rd114, %rd136, 4294967295;
	setp.ge.u64 	%p21, %rd114, %rd39;
	and.b64  	%rd115, %rd137, 4294967295;
	setp.ge.u64 	%p22, %rd115, %rd41;
	or.pred  	%p23, %p21, %p22;
	mov.b64 	%rd116, 1;
	shl.b64 	%rd117, %rd116, %r13;
	and.b64  	%rd119, %rd117, %rd3;
	setp.eq.s64 	%p24, %rd119, 0;
	or.pred  	%p25, %p23, %p24;
	@%p25 bra 	$L__BB2_22;
	cvt.u32.u64 	%r59, %rd136;
	mul.hi.u32 	%r60, %r59, 138547333;
	sub.s32 	%r61, %r59, %r60;
	shr.u32 	%r62, %r61, 1;
	add.s32 	%r63, %r62, %r60;
	shr.u32 	%r64, %r63, 4;
	cvt.u64.u32 	%rd120, %r64;
	add.s64 	%rd121, %rd137, %rd40;
	mad.lo.s64 	%rd122, %rd42, %rd120, %rd121;
	shr.u64 	%rd123, %rd122, 3;
	and.b64  	%rd124, %rd123, 536870904;
	add.s64 	%rd125, %rd1, %rd124;
	cvt.u32.u64 	%r65, %rd122;
	and.b32  	%r66, %r65, 63;
	mov.b64 	%rd126, 1;
	shl.b64 	%rd127, %rd126, %r66;
	atom.global.or.b64 	%rd128, [%rd125], %rd127;
$L__BB2_22:
	add.s32 	%r67, %r67, 4;
	add.s64 	%rd129, %rd129, 4;
	setp.ne.s32 	%p26, %r67, 64;
	@%p26 bra 	$L__BB2_2;
$L__BB2_23:
	ret;

}
	// .globl	mergeDbResults
.visible .entry mergeDbResults(
	.param .u64 .ptr .align 1 mergeDbResults_param_0,
	.param .u64 .ptr .align 1 mergeDbResults_param_1,
	.param .u64 .ptr .align 1 mergeDbResults_param_2,
	.param .u64 mergeDbResults_param_3,
	.param .u64 mergeDbResults_param_4,
	.param .u64 mergeDbResults_param_5,
	.param .u64 .ptr .align 1 mergeDbResults_param_6,
	.param .u64 .ptr .align 1 mergeDbResults_param_7
)
{
	.reg .pred 	%p<35>;
	.reg .b32 	%r<64>;
	.reg .b64 	%rd<127>;

	ld.param.u64 	%rd41, [mergeDbResults_param_0];
	ld.param.u64 	%rd42, [mergeDbResults_param_1];
	ld.param.u64 	%rd45, [mergeDbResults_param_2];
	ld.param.u64 	%rd43, [mergeDbResults_param_3];
	ld.param.u64 	%rd44, [mergeDbResults_param_4];
	ld.param.u64 	%rd46, [mergeDbResults_param_5];
	ld.param.u64 	%rd47, [mergeDbResults_param_6];
	ld.param.u64 	%rd48, [mergeDbResults_param_7];
	cvta.to.global.u64 	%rd1, %rd48;
	cvta.to.global.u64 	%rd2, %rd47;
	cvta.to.global.u64 	%rd3, %rd45;
	mov.u32 	%r15, %ctaid.x;
	mov.u32 	%r16, %ntid.x;
	mov.u32 	%r17, %tid.x;
	mad.lo.s32 	%r18, %r15, %r16, %r17;
	cvt.u64.u32 	%rd4, %r18;
	setp.le.u64 	%p1, %rd46, %rd4;
	@%p1 bra 	$L__BB3_31;
	cvta.to.global.u64 	%rd50, %rd42;
	cvta.to.global.u64 	%rd51, %rd41;
	shl.b64 	%rd52, %rd4, 3;
	add.s64 	%rd5, %rd51, %rd52;
	add.s64 	%rd6, %rd50, %rd52;
	mov.b32 	%r63, 0;
	mov.b64 	%rd118, 3;
	cvt.u32.u64 	%r24, %rd44;
$L__BB3_2:
	mul.wide.u32 	%rd53, %r18, 64;
	add.s64 	%rd8, %rd53, %rd118;
	add.s64 	%rd9, %rd8, -3;
	or.b64  	%rd54, %rd9, %rd44;
	and.b64  	%rd55, %rd54, -4294967296;
	setp.ne.s64 	%p2, %rd55, 0;
	@%p2 bra 	$L__BB3_4;
	cvt.u32.u64 	%r25, %rd9;
	div.u32 	%r26, %r25, %r24;
	mul.lo.s32 	%r27, %r26, %r24;
	sub.s32 	%r28, %r25, %r27;
	cvt.u64.u32 	%rd119, %r26;
	cvt.u64.u32 	%rd120, %r28;
	bra.uni 	$L__BB3_5;
$L__BB3_4:
	div.u64 	%rd119, %rd9, %rd44;
	mul.lo.s64 	%rd56, %rd119, %rd44;
	sub.s64 	%rd120, %rd9, %rd56;
$L__BB3_5:
	cvt.u32.u64 	%r2, %rd119;
	cvt.u32.u64 	%r3, %rd120;
	and.b64  	%rd16, %rd119, 4294967295;
	setp.ge.u64 	%p3, %rd16, %rd43;
	and.b64  	%rd57, %rd120, 4294967295;
	setp.ge.u64 	%p4, %rd57, %rd44;
	or.pred  	%p5, %p3, %p4;
	@%p5 bra 	$L__BB3_9;
	ld.global.u64 	%rd58, [%rd6];
	ld.global.u64 	%rd59, [%rd5];
	cvt.u32.u64 	%r29, %rd118;
	add.s32 	%r30, %r29, -3;
	mov.b64 	%rd60, 1;
	shl.b64 	%rd61, %rd60, %r30;
	and.b64  	%rd62, %rd59, %rd61;
	setp.eq.s64 	%p6, %rd62, 0;
	and.b64  	%rd63, %rd58, %rd61;
	setp.eq.s64 	%p7, %rd63, 0;
	or.pred  	%p8, %p6, %p7;
	@%p8 bra 	$L__BB3_9;
	shl.b64 	%rd65, %rd16, 2;
	add.s64 	%rd66, %rd3, %rd65;
	atom.global.min.u32 	%r31, [%rd66], %r3;
	add.s64 	%rd67, %rd2, %rd65;
	atom.global.add.u32 	%r4, [%rd67], 1;
	setp.gt.u32 	%p9, %r4, 255;
	@%p9 bra 	$L__BB3_9;
	shl.b32 	%r32, %r2, 8;
	add.s32 	%r33, %r32, %r4;
	mul.wide.u32 	%rd68, %r33, 4;
	add.s64 	%rd69, %rd1, %rd68;
	st.global.u32 	[%rd69], %r3;
$L__BB3_9:
	add.s64 	%rd17, %rd8, -2;
	or.b64  	%rd70, %rd17, %rd44;
	and.b64  	%rd71, %rd70, -4294967296;
	setp.ne.s64 	%p10, %rd71, 0;
	@%p10 bra 	$L__BB3_11;
	cvt.u32.u64 	%r34, %rd44;
	cvt.u32.u64 	%r35, %rd17;
	div.u32 	%r36, %r35, %r34;
	mul.lo.s32 	%r37, %r36, %r34;
	sub.s32 	%r38, %r35, %r37;
	cvt.u64.u32 	%rd121, %r36;
	cvt.u64.u32 	%rd122, %r38;
	bra.uni 	$L__BB3_12;
$L__BB3_11:
	div.u64 	%rd121, %rd17, %rd44;
	mul.lo.s64 	%rd72, %rd121, %rd44;
	sub.s64 	%rd122, %rd17, %rd72;
$L__BB3_12:
	cvt.u32.u64 	%r5, %rd121;
	cvt.u32.u64 	%r6, %rd122;
	and.b64  	%rd24, %rd121, 4294967295;
	setp.ge.u64 	%p11, %rd24, %rd43;
	and.b64  	%rd73, %rd122, 4294967295;
	setp.ge.u64 	%p12, %rd73, %rd44;
	or.pred  	%p13, %p11, %p12;
	@%p13 bra 	$L__BB3_16;
	ld.global.u64 	%rd74, [%rd6];
	ld.global.u64 	%rd75, [%rd5];
	cvt.u32.u64 	%r39, %rd118;
	add.s32 	%r40, %r39, -2;
	mov.b64 	%rd76, 1;
	shl.b64 	%rd77, %rd76, %r40;
	and.b64  	%rd78, %rd75, %rd77;
	setp.eq.s64 	%p14, %rd78, 0;
	and.b64  	%rd79, %rd74, %rd77;
	setp.eq.s64 	%p15, %rd79, 0;
	or.pred  	%p16, %p14, %p15;
	@%p16 bra 	$L__BB3_16;
	shl.b64 	%rd81, %rd24, 2;
	add.s64 	%rd82, %rd3, %rd81;
	atom.global.min.u32 	%r41, [%rd82], %r6;
	add.s64 	%rd83, %rd2, %rd81;
	atom.global.add.u32 	%r7, [%rd83], 1;
	setp.gt.u32 	%p17, %r7, 255;
	@%p17 bra 	$L__BB3_16;
	shl.b32 	%r42, %r5, 8;
	add.s32 	%r43, %r42, %r7;
	mul.wide.u32 	%rd84, %r43, 4;
	add.s64 	%rd85, %rd1, %rd84;
	st.global.u32 	[%rd85], %r6;
$L__BB3_16:
	add.s64 	%rd25, %rd8, -1;
	or.b64  	%rd86, %rd25, %rd44;
	and.b64  	%rd87, %rd86, -4294967296;
	setp.ne.s64 	%p18, %rd87, 0;
	@%p18 bra 	$L__BB3_18;
	cvt.u32.u64 	%r44, %rd44;
	cvt.u32.u64 	%r45, %rd25;
	div.u32 	%r46, %r45, %r44;
	mul.lo.s32 	%r47, %r46, %r44;
	sub.s32 	%r48, %r45, %r47;
	cvt.u64.u32 	%rd123, %r46;
	cvt.u64.u32 	%rd124, %r48;
	bra.uni 	$L__BB3_19;
$L__BB3_18:
	div.u64 	%rd123, %rd25, %rd44;
	mul.lo.s64 	%rd88, %rd123, %rd44;
	sub.s64 	%rd124, %rd25, %rd88;
$L__BB3_19:
	cvt.u32.u64 	%r8, %rd123;
	cvt.u32.u64 	%r9, %rd124;
	and.b64  	%rd32, %rd123, 4294967295;
	setp.ge.u64 	%p19, %rd32, %rd43;
	and.b64  	%rd89, %rd124, 4294967295;
	setp.ge.u64 	%p20, %rd89, %rd44;
	or.pred  	%p21, %p19, %p20;
	@%p21 bra 	$L__BB3_23;
	ld.global.u64 	%rd90, [%rd6];
	ld.global.u64 	%rd91, [%rd5];
	cvt.u32.u64 	%r49, %rd118;
	add.s32 	%r50, %r49, -1;
	mov.b64 	%rd92, 1;
	shl.b64 	%rd93, %rd92, %r50;
	and.b64  	%rd94, %rd91, %rd93;
	setp.eq.s64 	%p22, %rd94, 0;
	and.b64  	%rd95, %rd90, %rd93;
	setp.eq.s64 	%p23, %rd95, 0;
	or.pred  	%p24, %p22, %p23;
	@%p24 bra 	$L__BB3_23;
	shl.b64 	%rd97, %rd32, 2;
	add.s64 	%rd98, %rd3, %rd97;
	atom.global.min.u32 	%r51, [%rd98], %r9;
	add.s64 	%rd99, %rd2, %rd97;
	atom.global.add.u32 	%r10, [%rd99], 1;
	setp.gt.u32 	%p25, %r10, 255;
	@%p25 bra 	$L__BB3_23;
	shl.b32 	%r52, %r8, 8;
	add.s32 	%r53, %r52, %r10;
	mul.wide.u32 	%rd100, %r53, 4;
	add.s64 	%rd101, %rd1, %rd100;
	st.global.u32 	[%rd101], %r9;
$L__BB3_23:
	or.b64  	%rd102, %rd8, %rd44;
	and.b64  	%rd103, %rd102, -4294967296;
	setp.ne.s64 	%p26, %rd103, 0;
	@%p26 bra 	$L__BB3_25;
	cvt.u32.u64 	%r54, %rd44;
	cvt.u32.u64 	%r55, %rd8;
	div.u32 	%r56, %r55, %r54;
	mul.lo.s32 	%r57, %r56, %r54;
	sub.s32 	%r58, %r55, %r57;
	cvt.u64.u32 	%rd125, %r56;
	cvt.u64.u32 	%rd126, %r58;
	bra.uni 	$L__BB3_26;
$L__BB3_25:
	div.u64 	%rd125, %rd8, %rd44;
	mul.lo.s64 	%rd104, %rd125, %rd44;
	sub.s64 	%rd126, %rd8, %rd104;
$L__BB3_26:
	cvt.u32.u64 	%r11, %rd125;
	cvt.u32.u64 	%r12, %rd126;
	and.b64  	%rd39, %rd125, 4294967295;
	setp.ge.u64 	%p27, %rd39, %rd43;
	and.b64  	%rd105, %rd126, 4294967295;
	setp.ge.u64 	%p28, %rd105, %rd44;
	or.pred  	%p29, %p27, %p28;
	@%p29 bra 	$L__BB3_30;
	ld.global.u64 	%rd106, [%rd6];
	ld.global.u64 	%rd107, [%rd5];
	cvt.u32.u64 	%r59, %rd118;
	mov.b64 	%rd108, 1;
	shl.b64 	%rd109, %rd108, %r59;
	and.b64  	%rd110, %rd107, %rd109;
	setp.eq.s64 	%p30, %rd110, 0;
	and.b64  	%rd111, %rd106, %rd109;
	setp.eq.s64 	%p31, %rd111, 0;
	or.pred  	%p32, %p30, %p31;
	@%p32 bra 	$L__BB3_30;
	shl.b64 	%rd113, %rd39, 2;
	add.s64 	%rd114, %rd3, %rd113;
	atom.global.min.u32 	%r60, [%rd114], %r12;
	add.s64 	%rd115, %rd2, %rd113;
	atom.global.add.u32 	%r13, [%rd115], 1;
	setp.gt.u32 	%p33, %r13, 255;
	@%p33 bra 	$L__BB3_30;
	shl.b32 	%r61, %r11, 8;
	add.s32 	%r62, %r61, %r13;
	mul.wide.u32 	%rd116, %r62, 4;
	add.s64 	%rd117, %rd1, %rd116;
	st.global.u32 	[%rd117], %r12;
$L__BB3_30:
	add.s32 	%r63, %r63, 4;
	add.s64 	%rd118, %rd118, 4;
	setp.ne.s32 	%p34, %r63, 64;
	@%p34 bra 	$L__BB3_2;
$L__BB3_31:
	ret;

}
	// .globl	mergeBatchResults
.visible .entry mergeBatchResults(
	.param .u64 .ptr .align 1 mergeBatchResults_param_0,
	.param .u64 .ptr .align 1 mergeBatchResults_param_1,
	.param .u64 .ptr .align 1 mergeBatchResults_param_2,
	.param .u64 mergeBatchResults_param_3,
	.param .u64 mergeBatchResults_param_4,
	.param .u64 mergeBatchResults_param_5,
	.param .u64 .ptr .align 1 mergeBatchResults_param_6,
	.param .u64 .ptr .align 1 mergeBatchResults_param_7
)
{
	.reg .pred 	%p<43>;
	.reg .b32 	%r<72>;
	.reg .b64 	%rd<111>;

	ld.param.u64 	%rd40, [mergeBatchResults_param_0];
	ld.param.u64 	%rd41, [mergeBatchResults_param_1];
	ld.param.u64 	%rd44, [mergeBatchResults_param_2];
	ld.param.u64 	%rd42, [mergeBatchResults_param_3];
	ld.param.u64 	%rd43, [mergeBatchResults_param_4];
	ld.param.u64 	%rd45, [mergeBatchResults_param_5];
	cvta.to.global.u64 	%rd1, %rd44;
	mov.u32 	%r3, %ctaid.x;
	mov.u32 	%r4, %ntid.x;
	mov.u32 	%r5, %tid.x;
	mad.lo.s32 	%r6, %r3, %r4, %r5;
	cvt.u64.u32 	%rd2, %r6;
	setp.le.u64 	%p1, %rd45, %rd2;
	@%p1 bra 	$L__BB4_31;
	cvta.to.global.u64 	%rd47, %rd40;
	cvta.to.global.u64 	%rd48, %rd41;
	shl.b64 	%rd3, %rd2, 6;
	shl.b64 	%rd49, %rd2, 3;
	add.s64 	%rd4, %rd47, %rd49;
	add.s64 	%rd5, %rd48, %rd49;
	mov.b32 	%r71, 0;
	mov.b64 	%rd102, 3;
	cvt.u32.u64 	%r8, %rd43;
$L__BB4_2:
	add.s64 	%rd7, %rd3, %rd102;
	add.s64 	%rd8, %rd7, -3;
	or.b64  	%rd50, %rd8, %rd43;
	and.b64  	%rd51, %rd50, -4294967296;
	setp.ne.s64 	%p2, %rd51, 0;
	@%p2 bra 	$L__BB4_4;
	cvt.u32.u64 	%r9, %rd8;
	div.u32 	%r10, %r9, %r8;
	mul.lo.s32 	%r11, %r10, %r8;
	sub.s32 	%r12, %r9, %r11;
	cvt.u64.u32 	%rd103, %r10;
	cvt.u64.u32 	%rd104, %r12;
	bra.uni 	$L__BB4_5;
$L__BB4_4:
	div.u64 	%rd103, %rd8, %rd43;
	mul.lo.s64 	%rd52, %rd103, %rd43;
	sub.s64 	%rd104, %rd8, %rd52;
$L__BB4_5:
	and.b64  	%rd15, %rd103, 4294967295;
	setp.ge.u64 	%p3, %rd15, %rd42;
	and.b64  	%rd53, %rd104, 4294967295;
	setp.ge.u64 	%p4, %rd53, %rd43;
	or.pred  	%p5, %p3, %p4;
	@%p5 bra 	$L__BB4_9;
	cvt.u32.u64 	%r13, %rd103;
	cvt.u32.u64 	%r14, %rd104;
	mad.lo.s32 	%r15, %r14, -1108378657, -554189329;
	setp.gt.u32 	%p6, %r15, 138547332;
	mul.hi.u32 	%r16, %r14, 138547333;
	sub.s32 	%r17, %r14, %r16;
	shr.u32 	%r18, %r17, 1;
	add.s32 	%r19, %r18, %r16;
	shr.u32 	%r20, %r19, 4;
	setp.ge.u32 	%p7, %r20, %r13;
	or.pred  	%p8, %p7, %p6;
	@%p8 bra 	$L__BB4_9;
	ld.global.u64 	%rd54, [%rd4];
	ld.global.u64 	%rd55, [%rd5];
	cvt.u32.u64 	%r21, %rd102;
	add.s32 	%r22, %r21, -3;
	mov.b64 	%rd56, 1;
	shl.b64 	%rd57, %rd56, %r22;
	and.b64  	%rd58, %rd54, %rd57;
	setp.eq.s64 	%p9, %rd58, 0;
	and.b64  	%rd59, %rd55, %rd57;
	setp.eq.s64 	%p10, %rd59, 0;
	or.pred  	%p11, %p9, %p10;
	@%p11 bra 	$L__BB4_9;
	shl.b64 	%rd61, %rd15, 2;
	add.s64 	%rd62, %rd1, %rd61;
	atom.global.min.u32 	%r23, [%rd62], -2;
$L__BB4_9:
	add.s64 	%rd16, %rd7, -2;
	or.b64  	%rd63, %rd16, %rd43;
	and.b64  	%rd64, %rd63, -4294967296;
	setp.ne.s64 	%p12, %rd64, 0;
	@%p12 bra 	$L__BB4_11;
	cvt.u32.u64 	%r25, %rd16;
	div.u32 	%r26, %r25, %r8;
	mul.lo.s32 	%r27, %r26, %r8;
	sub.s32 	%r28, %r25, %r27;
	cvt.u64.u32 	%rd105, %r26;
	cvt.u64.u32 	%rd106, %r28;
	bra.uni 	$L__BB4_12;
$L__BB4_11:
	div.u64 	%rd105, %rd16, %rd43;
	mul.lo.s64 	%rd65, %rd105, %rd43;
	sub.s64 	%rd106, %rd16, %rd65;
$L__BB4_12:
	and.b64  	%rd23, %rd105, 4294967295;
	setp.ge.u64 	%p13, %rd23, %rd42;
	and.b64  	%rd66, %rd106, 4294967295;
	setp.ge.u64 	%p14, %rd66, %rd43;
	or.pred  	%p15, %p13, %p14;
	@%p15 bra 	$L__BB4_16;
	cvt.u32.u64 	%r29, %rd105;
	cvt.u32.u64 	%r30, %rd106;
	mad.lo.s32 	%r31, %r30, -1108378657, -554189329;
	setp.gt.u32 	%p16, %r31, 138547332;
	mul.hi.u32 	%r32, %r30, 138547333;
	sub.s32 	%r33, %r30, %r32;
	shr.u32 	%r34, %r33, 1;
	add.s32 	%r35, %r34, %r32;
	shr.u32 	%r36, %r35, 4;
	setp.ge.u32 	%p17, %r36, %r29;
	or.pred  	%p18, %p17, %p16;
	@%p18 bra 	$L__BB4_16;
	ld.global.u64 	%rd67, [%rd4];
	ld.global.u64 	%rd68, [%rd5];
	cvt.u32.u64 	%r37, %rd102;
	add.s32 	%r38, %r37, -2;
	mov.b64 	%rd69, 1;
	shl.b64 	%rd70, %rd69, %r38;
	and.b64  	%rd71, %rd67, %rd70;
	setp.eq.s64 	%p19, %rd71, 0;
	and.b64  	%rd72, %rd68, %rd70;
	setp.eq.s64 	%p20, %rd72, 0;
	or.pred  	%p21, %p19, %p20;
	@%p21 bra 	$L__BB4_16;
	shl.b64 	%rd74, %rd23, 2;
	add.s64 	%rd75, %rd1, %rd74;
	atom.global.min.u32 	%r39, [%rd75], -2;
$L__BB4_16:
	add.s64 	%rd24, %rd7, -1;
	or.b64  	%rd76, %rd24, %rd43;
	and.b64  	%rd77, %rd76, -4294967296;
	setp.ne.s64 	%p22, %rd77, 0;
	@%p22 bra 	$L__BB4_18;
	cvt.u32.u64 	%r41, %rd24;
	div.u32 	%r42, %r41, %r8;
	mul.lo.s32 	%r43, %r42, %r8;
	sub.s32 	%r44, %r41, %r43;
	cvt.u64.u32 	%rd107, %r42;
	cvt.u64.u32 	%rd108, %r44;
	bra.uni 	$L__BB4_19;
$L__BB4_18:
	div.u64 	%rd107, %rd24, %rd43;
	mul.lo.s64 	%rd78, %rd107, %rd43;
	sub.s64 	%rd108, %rd24, %rd78;
$L__BB4_19:
	and.b64  	%rd31, %rd107, 4294967295;
	setp.ge.u64 	%p23, %rd31, %rd42;
	and.b64  	%rd79, %rd108, 4294967295;
	setp.ge.u64 	%p24, %rd79, %rd43;
	or.pred  	%p25, %p23, %p24;
	@%p25 bra 	$L__BB4_23;
	cvt.u32.u64 	%r45, %rd107;
	cvt.u32.u64 	%r46, %rd108;
	mad.lo.s32 	%r47, %r46, -1108378657, -554189329;
	setp.gt.u32 	%p26, %r47, 138547332;
	mul.hi.u32 	%r48, %r46, 138547333;
	sub.s32 	%r49, %r46, %r48;
	shr.u32 	%r50, %r49, 1;
	add.s32 	%r51, %r50, %r48;
	shr.u32 	%r52, %r51, 4;
	setp.ge.u32 	%p27, %r52, %r45;
	or.pred  	%p28, %p27, %p26;
	@%p28 bra 	$L__BB4_23;
	ld.global.u64 	%rd80, [%rd4];
	ld.global.u64 	%rd81, [%rd5];
	cvt.u32.u64 	%r53, %rd102;
	add.s32 	%r54, %r53, -1;
	mov.b64 	%rd82, 1;
	shl.b64 	%rd83, %rd82, %r54;
	and.b64  	%rd84, %rd80, %rd83;
	setp.eq.s64 	%p29, %rd84, 0;
	and.b64  	%rd85, %rd81, %rd83;
	setp.eq.s64 	%p30, %rd85, 0;
	or.pred  	%p31, %p29, %p30;
	@%p31 bra 	$L__BB4_23;
	shl.b64 	%rd87, %rd31, 2;
	add.s64 	%rd88, %rd1, %rd87;
	atom.global.min.u32 	%r55, [%rd88], -2;
$L__BB4_23:
	or.b64  	%rd89, %rd7, %rd43;
	and.b64  	%rd90, %rd89, -4294967296;
	setp.ne.s64 	%p32, %rd90, 0;
	@%p32 bra 	$L__BB4_25;
	cvt.u32.u64 	%r57, %rd7;
	div.u32 	%r58, %r57, %r8;
	mul.lo.s32 	%r59, %r58, %r8;
	sub.s32 	%r60, %r57, %r59;
	cvt.u64.u32 	%rd109, %r58;
	cvt.u64.u32 	%rd110, %r60;
	bra.uni 	$L__BB4_26;
$L__BB4_25:
	div.u64 	%rd109, %rd7, %rd43;
	mul.lo.s64 	%rd91, %rd109, %rd43;
	sub.s64 	%rd110, %rd7, %rd91;
$L__BB4_26:
	and.b64  	%rd38, %rd109, 4294967295;
	setp.ge.u64 	%p33, %rd38, %rd42;
	and.b64  	%rd92, %rd110, 4294967295;
	setp.ge.u64 	%p34, %rd92, %rd43;
	or.pred  	%p35, %p33, %p34;
	@%p35 bra 	$L__BB4_30;
	cvt.u32.u64 	%r61, %rd109;
	cvt.u32.u64 	%r62, %rd110;
	mad.lo.s32 	%r63, %r62, -1108378657, -554189329;
	setp.gt.u32 	%p36, %r63, 138547332;
	mul.hi.u32 	%r64, %r62, 138547333;
	sub.s32 	%r65, %r62, %r64;
	shr.u32 	%r66, %r65, 1;
	add.s32 	%r67, %r66, %r64;
	shr.u32 	%r68, %r67, 4;
	setp.ge.u32 	%p37, %r68, %r61;
	or.pred  	%p38, %p37, %p36;
	@%p38 bra 	$L__BB4_30;
	ld.global.u64 	%rd93, [%rd4];
	ld.global.u64 	%rd94, [%rd5];
	cvt.u32.u64 	%r69, %rd102;
	mov.b64 	%rd95, 1;
	shl.b64 	%rd96, %rd95, %r69;
	and.b64  	%rd97, %rd93, %rd96;
	setp.eq.s64 	%p39, %rd97, 0;
	and.b64  	%rd98, %rd94, %rd96;
	setp.eq.s64 	%p40, %rd98, 0;
	or.pred  	%p41, %p39, %p40;
	@%p41 bra 	$L__BB4_30;
	shl.b64 	%rd100, %rd38, 2;
	add.s64 	%rd101, %rd1, %rd100;
	atom.global.min.u32 	%r70, [%rd101], -2;
$L__BB4_30:
	add.s32 	%r71, %r71, 4;
	add.s64 	%rd102, %rd102, 4;
	setp.ne.s32 	%p42, %r71, 64;
	@%p42 bra 	$L__BB4_2;
$L__BB4_31:
	ret;

}


// ===== COMPILED SASS (sm_100) =====

	.target	sm_100

	.elftype	@"ET_EXEC"


//--------------------- .note.nv.tkinfo           --------------------------
	.section	.note.nv.tkinfo,"",@"SHT_NOTE"
	.sectionflags	@"SHF_NOTE_NV_TKINFO"
	.tkinfo
        /*0018*/ 	.word	0x00000002
        /*0030*/ 	.string	""
        /*0030*/ 	.string	"ptxas"
        /*0030*/ 	.string	"Cuda compilation tools, release 13.0, V13.0.88"
        /*0030*/ 	.string	"Build cuda_13.0.r13.0/compiler.36424714_0"
        /*0030*/ 	.string	"-arch sm_100 -m 64 "



//--------------------- .note.nv.cuinfo           --------------------------
	.section	.note.nv.cuinfo,"",@"SHT_NOTE"
	.sectionflags	@"SHF_NOTE_NV_CUINFO"
        /*0018*/ 	.short	0x0002
        /*001a*/ 	.short	0x0064
        /*001c*/ 	.short	0x0082
	.zero		2


//--------------------- .nv.info                  --------------------------
	.section	.nv.info,"",@"SHT_CUDA_INFO"
	.align	4


	//----- nvinfo : EIATTR_REGCOUNT
	.align		4
        /*0000*/ 	.byte	0x04, 0x2f
        /*0002*/ 	.short	(.L_1 - .L_0)
	.align		4
.L_0:
        /*0004*/ 	.word	index@(xor_assign_u8)
        /*0008*/ 	.word	0x0000000a


	//----- nvinfo : EIATTR_FRAME_SIZE
	.align		4
.L_1:
        /*000c*/ 	.byte	0x04, 0x11
        /*000e*/ 	.short	(.L_3 - .L_2)
	.align		4
.L_2:
        /*0010*/ 	.word	index@(xor_assign_u8)
        /*0014*/ 	.word	0x00000000


	//----- nvinfo : EIATTR_REGCOUNT
	.align		4
.L_3:
        /*0018*/ 	.byte	0x04, 0x2f
        /*001a*/ 	.short	(.L_5 - .L_4)
	.align		4
.L_4:
        /*001c*/ 	.word	index@(matmul_correct_and_reduce)
        /*0020*/ 	.word	0x00000013


	//----- nvinfo : EIATTR_FRAME_SIZE
	.align		4
.L_5:
        /*0024*/ 	.byte	0x04, 0x11
        /*0026*/ 	.short	(.L_7 - .L_6)
	.align		4
.L_6:
        /*0028*/ 	.word	index@($__internal_3_$__cuda_sm20_div_u64)
        /*002c*/ 	.word	0x00000000


	//----- nvinfo : EIATTR_FRAME_SIZE
	.align		4
.L_7:
        /*0030*/ 	.byte	0x04, 0x11
        /*0032*/ 	.short	(.L_9 - .L_8)
	.align		4
.L_8:
        /*0034*/ 	.word	index@(matmul_correct_and_reduce)
        /*0038*/ 	.word	0x00000000


	//----- nvinfo : EIATTR_REGCOUNT
	.align		4
.L_9:
        /*003c*/ 	.byte	0x04, 0x2f
        /*003e*/ 	.short	(.L_11 - .L_10)
	.align		4
.L_10:
        /*0040*/ 	.word	index@(openResults)
        /*0044*/ 	.word	0x00000018


	//----- nvinfo : EIATTR_FRAME_SIZE
	.align		4
.L_11:
        /*0048*/ 	.byte	0x04, 0x11
        /*004a*/ 	.short	(.L_13 - .L_12)
	.align		4
.L_12:
        /*004c*/ 	.word	index@($__internal_2_$__cuda_sm20_div_u64)
        /*0050*/ 	.word	0x00000000


	//----- nvinfo : EIATTR_FRAME_SIZE
	.align		4
.L_13:
        /*0054*/ 	.byte	0x04, 0x11
        /*0056*/ 	.short	(.L_15 - .L_14)
	.align		4
.L_14:
        /*0058*/ 	.word	index@(openResults)
        /*005c*/ 	.word	0x00000000


	//----- nvinfo : EIATTR_REGCOUNT
	.align		4
.L_15:
        /*0060*/ 	.byte	0x04, 0x2f
        /*0062*/ 	.short	(.L_17 - .L_16)
	.align		4
.L_16:
        /*0064*/ 	.word	index@(mergeDbResults)
        /*0068*/ 	.word	0x00000018


	//----- nvinfo : EIATTR_FRAME_SIZE
	.align		4
.L_17:
        /*006c*/ 	.byte	0x04, 0x11
        /*006e*/ 	.short	(.L_19 - .L_18)
	.align		4
.L_18:
        /*0070*/ 	.word	index@($__internal_1_$__cuda_sm20_div_u64)
        /*0074*/ 	.word	0x00000000


	//----- nvinfo : EIATTR_FRAME_SIZE
	.align		4
.L_19:
        /*0078*/ 	.byte	0x04, 0x11
        /*007a*/ 	.short	(.L_21 - .L_20)
	.align		4
.L_20:
        /*007c*/ 	.word	index@(mergeDbResults)
        /*0080*/ 	.word	0x00000000


	//----- nvinfo : EIATTR_REGCOUNT
	.align		4
.L_21:
        /*0084*/ 	.byte	0x04, 0x2f
        /*0086*/ 	.short	(.L_23 - .L_22)
	.align		4
.L_22:
        /*0088*/ 	.word	index@(mergeBatchResults)
        /*008c*/ 	.word	0x00000018


	//----- nvinfo : EIATTR_FRAME_SIZE
	.align		4
.L_23:
        /*0090*/ 	.byte	0x04, 0x11
        /*0092*/ 	.short	(.L_25 - .L_24)
	.align		4
.L_24:
        /*0094*/ 	.word	index@($__internal_0_$__cuda_sm20_div_u64)
        /*0098*/ 	.word	0x00000000


	//----- nvinfo : EIATTR_FRAME_SIZE
	.align		4
.L_25:
        /*009c*/ 	.byte	0x04, 0x11
        /*009e*/ 	.short	(.L_27 - .L_26)
	.align		4
.L_26:
        /*00a0*/ 	.word	index@(mergeBatchResults)
        /*00a4*/ 	.word	0x00000000


	//----- nvinfo : EIATTR_MIN_STACK_SIZE
	.align		4
.L_27:
        /*00a8*/ 	.byte	0x04, 0x12
        /*00aa*/ 	.short	(.L_29 - .L_28)
	.align		4
.L_28:
        /*00ac*/ 	.word	index@(mergeBatchResults)
        /*00b0*/ 	.word	0x00000000


	//----- nvinfo : EIATTR_MIN_STACK_SIZE
	.align		4
.L_29:
        /*00b4*/ 	.byte	0x04, 0x12
        /*00b6*/ 	.short	(.L_31 - .L_30)
	.align		4
.L_30:
        /*00b8*/ 	.word	index@(mergeDbResults)
        /*00bc*/ 	.word	0x00000000


	//----- nvinfo : EIATTR_MIN_STACK_SIZE
	.align		4
.L_31:
        /*00c0*/ 	.byte	0x04, 0x12
        /*00c2*/ 	.short	(.L_33 - .L_32)
	.align		4
.L_32:
        /*00c4*/ 	.word	index@(openResults)
        /*00c8*/ 	.word	0x00000000


	//----- nvinfo : EIATTR_MIN_STACK_SIZE
	.align		4
.L_33:
        /*00cc*/ 	.byte	0x04, 0x12
        /*00ce*/ 	.short	(.L_35 - .L_34)
	.align		4
.L_34:
        /*00d0*/ 	.word	index@(matmul_correct_and_reduce)
        /*00d4*/ 	.word	0x00000000


	//----- nvinfo : EIATTR_MIN_STACK_SIZE
	.align		4
.L_35:
        /*00d8*/ 	.byte	0x04, 0x12
        /*00da*/ 	.short	(.L_37 - .L_36)
	.align		4
.L_36:
        /*00dc*/ 	.word	index@(xor_assign_u8)
        /*00e0*/ 	.word	0x00000000
.L_37:


//--------------------- .nv.compat                --------------------------
	.section	.nv.compat,"",@"SHT_CUDA_COMPAT_INFO"
	.align	4
        /*0000*/ 	.byte	0x02, 0x09, 0x00, 0x00, 0x02, 0x02, 0x01, 0x00, 0x02, 0x05, 0x05, 0x00, 0x03, 0x07, 0x01, 0x01
        /*0010*/ 	.byte	0x02, 0x03, 0x00, 0x00, 0x02, 0x06, 0x01, 0x00, 0x04, 0x0b, 0x08, 0x00, 0x09, 0x00, 0x00, 0x00
        /*0020*/ 	.byte	0x00, 0x00, 0x00, 0x00


//--------------------- .nv.info.mergeBatchResults --------------------------
	.section	.nv.info.mergeBatchResults,"",@"SHT_CUDA_INFO"
	.sectionflags	@""
	.align	4


	//----- nvinfo : EIATTR_CUDA_API_VERSION
	.align		4
        /*0000*/ 	.byte	0x04, 0x37
        /*0002*/ 	.short	(.L_39 - .L_38)
.L_38:
        /*0004*/ 	.word	0x00000082


	//----- nvinfo : EIATTR_KPARAM_INFO
	.align		4
.L_39:
        /*0008*/ 	.byte	0x04, 0x17
        /*000a*/ 	.short	(.L_41 - .L_40)
.L_40:
        /*000c*/ 	.word	0x00000000
        /*0010*/ 	.short	0x0007
        /*0012*/ 	.short	0x0038
        /*0014*/ 	.byte	0x00, 0xf5, 0x21, 0x00


	//----- nvinfo : EIATTR_KPARAM_INFO
	.align		4
.L_41:
        /*0018*/ 	.byte	0x04, 0x17
        /*001a*/ 	.short	(.L_43 - .L_42)
.L_42:
        /*001c*/ 	.word	0x00000000
        /*0020*/ 	.short	0x0006
        /*0022*/ 	.short	0x0030
        /*0024*/ 	.byte	0x00, 0xf5, 0x21, 0x00


	//----- nvinfo : EIATTR_KPARAM_INFO
	.align		4
.L_43:
        /*0028*/ 	.byte	0x04, 0x17
        /*002a*/ 	.short	(.L_45 - .L_44)
.L_44:
        /*002c*/ 	.word	0x00000000
        /*0030*/ 	.short	0x0005
        /*0032*/ 	.short	0x0028
        /*0034*/ 	.byte	0x00, 0xf0, 0x21, 0x00


	//----- nvinfo : EIATTR_KPARAM_INFO
	.align		4
.L_45:
        /*0038*/ 	.byte	0x04, 0x17
        /*003a*/ 	.short	(.L_47 - .L_46)
.L_46:
        /*003c*/ 	.word	0x00000000
        /*0040*/ 	.short	0x0004
        /*0042*/ 	.short	0x0020
        /*0044*/ 	.byte	0x00, 0xf0, 0x21, 0x00


	//----- nvinfo : EIATTR_KPARAM_INFO
	.align		4
.L_47:
        /*0048*/ 	.byte	0x04, 0x17
        /*004a*/ 	.short	(.L_49 - .L_48)
.L_48:
        /*004c*/ 	.word	0x00000000
        /*0050*/ 	.short	0x0003
        /*0052*/ 	.short	0x0018
        /*0054*/ 	.byte	0x00, 0xf0, 0x21, 0x00


	//----- nvinfo : EIATTR_KPARAM_INFO
	.align		4
.L_49:
        /*0058*/ 	.byte	0x04, 0x17
        /*005a*/ 	.short	(.L_51 - .L_50)
.L_50:
        /*005c*/ 	.word	0x00000000
        /*0060*/ 	.short	0x0002
        /*0062*/ 	.short	0x0010
        /*0064*/ 	.byte	0x00, 0xf5, 0x21, 0x00


	//----- nvinfo : EIATTR_KPARAM_INFO
	.align		4
.L_51:
        /*0068*/ 	.byte	0x04, 0x17
        /*006a*/ 	.short	(.L_53 - .L_52)
.L_52:
        /*006c*/ 	.word	0x00000000
        /*0070*/ 	.short	0x0001
        /*0072*/ 	.short	0x0008
        /*0074*/ 	.byte	0x00, 0xf5, 0x21, 0x00


	//----- nvinfo : EIATTR_KPARAM_INFO
	.align		4
.L_53:
        /*0078*/ 	.byte	0x04, 0x17
        /*007a*/ 	.short	(.L_55 - .L_54)
.L_54:
        /*007c*/ 	.word	0x00000000
        /*0080*/ 	.short	0x0000
        /*0082*/ 	.short	0x0000
        /*0084*/ 	.byte	0x00, 0xf5, 0x21, 0x00


	//----- nvinfo : EIATTR_SPARSE_MMA_MASK
	.align		4
.L_55:
        /*0088*/ 	.byte	0x03, 0x50
        /*008a*/ 	.short	0x0000


	//----- nvinfo : EIATTR_MAXREG_COUNT
	.align		4
        /*008c*/ 	.byte	0x03, 0x1b
        /*008e*/ 	.short	0x00ff


	//----- nvinfo : EIATTR_MERCURY_ISA_VERSION
	.align		4
        /*0090*/ 	.byte	0x03, 0x5f
        /*0092*/ 	.short	0x0101


	//----- nvinfo : EIATTR_VRC_CTA_INIT_COUNT
	.align		4
        /*0094*/ 	.byte	0x02, 0x4a
	.zero		1
	.zero		1


	//----- nvinfo : EIATTR_EXIT_INSTR_OFFSETS
	.align		4
        /*0098*/ 	.byte	0x04, 0x1c
        /*009a*/ 	.short	(.L_57 - .L_56)


	//   ....[0]....
.L_56:
        /*009c*/ 	.word	0x00000080


	//   ....[1]....
        /*00a0*/ 	.word	0x00001270


	//----- nvinfo : EIATTR_CRS_STACK_SIZE
	.align		4
.L_57:
        /*00a4*/ 	.byte	0x04, 0x1e
        /*00a6*/ 	.short	(.L_59 - .L_58)
.L_58:
        /*00a8*/ 	.word	0x00000000


	//----- nvinfo : EIATTR_CBANK_PARAM_SIZE
	.align		4
.L_59:
        /*00ac*/ 	.byte	0x03, 0x19
        /*00ae*/ 	.short	0x0040


	//----- nvinfo : EIATTR_PARAM_CBANK
	.align		4
        /*00b0*/ 	.byte	0x04, 0x0a
        /*00b2*/ 	.short	(.L_61 - .L_60)
	.align		4
.L_60:
        /*00b4*/ 	.word	index@(.nv.constant0.mergeBatchResults)
        /*00b8*/ 	.short	0x0380
        /*00ba*/ 	.short	0x0040


	//----- nvinfo : EIATTR_SW_WAR
	.align		4
.L_61:
        /*00bc*/ 	.byte	0x04, 0x36
        /*00be*/ 	.short	(.L_63 - .L_62)
.L_62:
        /*00c0*/ 	.word	0x00000008
.L_63:


//--------------------- .nv.info.mergeDbResults   --------------------------
	.section	.nv.info.mergeDbResults,"",@"SHT_CUDA_INFO"
	.sectionflags	@""
	.align	4


	//----- nvinfo : EIATTR_CUDA_API_VERSION
	.align		4
        /*0000*/ 	.byte	0x04, 0x37
        /*0002*/ 	.short	(.L_65 - .L_64)
.L_64:
        /*0004*/ 	.word	0x00000082


	//----- nvinfo : EIATTR_KPARAM_INFO
	.align		4
.L_65:
        /*0008*/ 	.byte	0x04, 0x17
        /*000a*/ 	.short	(.L_67 - .L_66)
.L_66:
        /*000c*/ 	.word	0x00000000
        /*0010*/ 	.short	0x0007
        /*0012*/ 	.short	0x0038
        /*0014*/ 	.byte	0x00, 0xf5, 0x21, 0x00


	//----- nvinfo : EIATTR_KPARAM_INFO
	.align		4
.L_67:
        /*0018*/ 	.byte	0x04, 0x17
        /*001a*/ 	.short	(.L_69 - .L_68)
.L_68:
        /*001c*/ 	.word	0x00000000
        /*0020*/ 	.short	0x0006
        /*0022*/ 	.short	0x0030
        /*0024*/ 	.byte	0x00, 0xf5, 0x21, 0x00


	//----- nvinfo : EIATTR_KPARAM_INFO
	.align		4
.L_69:
        /*0028*/ 	.byte	0x04, 0x17
        /*002a*/ 	.short	(.L_71 - .L_70)
.L_70:
        /*002c*/ 	.word	0x00000000
        /*0030*/ 	.short	0x0005
        /*0032*/ 	.short	0x0028
        /*0034*/ 	.byte	0x00, 0xf0, 0x21, 0x00


	//----- nvinfo : EIATTR_KPARAM_INFO
	.align		4
.L_71:
        /*0038*/ 	.byte	0x04, 0x17
        /*003a*/ 	.short	(.L_73 - .L_72)
.L_72:
        /*003c*/ 	.word	0x00000000
        /*0040*/ 	.short	0x0004
        /*0042*/ 	.short	0x0020
        /*0044*/ 	.byte	0x00, 0xf0, 0x21, 0x00


	//----- nvinfo : EIATTR_KPARAM_INFO
	.align		4
.L_73:
        /*0048*/ 	.byte	0x04, 0x17
        /*004a*/ 	.short	(.L_75 - .L_74)
.L_74:
        /*004c*/ 	.word	0x00000000
        /*0050*/ 	.short	0x0003
        /*0052*/ 	.short	0x0018
        /*0054*/ 	.byte	0x00, 0xf0, 0x21, 0x00


	//----- nvinfo : EIATTR_KPARAM_INFO
	.align		4
.L_75:
        /*0058*/ 	.byte	0x04, 0x17
        /*005a*/ 	.short	(.L_77 - .L_76)
.L_76:
        /*005c*/ 	.word	0x00000000
        /*0060*/ 	.short	0x0002
        /*0062*/ 	.short	0x0010
        /*0064*/ 	.byte	0x00, 0xf5, 0x21, 0x00


	//----- nvinfo : EIATTR_KPARAM_INFO
	.align		4
.L_77:
        /*0068*/ 	.byte	0x04, 0x17
        /*006a*/ 	.short	(.L_79 - .L_78)
.L_78:
        /*006c*/ 	.word	0x00000000
        /*0070*/ 	.short	0x0001
        /*0072*/ 	.short	0x0008
        /*0074*/ 	.byte	0x00, 0xf5, 0x21, 0x00


	//----- nvinfo : EIATTR_KPARAM_INFO
	.align		4
.L_79:
        /*0078*/ 	.byte	0x04, 0x17
        /*007a*/ 	.short	(.L_81 - .L_80)
.L_80:
        /*007c*/ 	.word	0x00000000
        /*0080*/ 	.short	0x0000
        /*0082*/ 	.short	0x0000
        /*0084*/ 	.byte	0x00, 0xf5, 0x21, 0x00


	//----- nvinfo : EIATTR_SPARSE_MMA_MASK
	.align		4
.L_81:
        /*0088*/ 	.byte	0x03, 0x50
        /*008a*/ 	.short	0x0000


	//----- nvinfo : EIATTR_MAXREG_COUNT
	.align		4
        /*008c*/ 	.byte	0x03, 0x1b
        /*008e*/ 	.short	0x00ff


	//----- nvinfo : EIATTR_MERCURY_ISA_VERSION
	.align		4
        /*0090*/ 	.byte	0x03, 0x5f
        /*0092*/ 	.short	0x0101


	//----- nvinfo : EIATTR_VRC_CTA_INIT_COUNT
	.align		4
        /*0094*/ 	.byte	0x02, 0x4a
	.zero		1
	.zero		1


	//----- nvinfo : EIATTR_EXIT_INSTR_OFFSETS
	.align		4
        /*0098*/ 	.byte	0x04, 0x1c
        /*009a*/ 	.short	(.L_83 - .L_82)


	//   ....[0]....
.L_82:
        /*009c*/ 	.word	0x00000080


	//   ....[1]....
        /*00a0*/ 	.word	0x000012b0


	//----- nvinfo : EIATTR_CRS_STACK_SIZE
	.align		4
.L_83:
        /*00a4*/ 	.byte	0x04, 0x1e
        /*00a6*/ 	.short	(.L_85 - .L_84)
.L_84:
        /*00a8*/ 	.word	0x00000000


	//----- nvinfo : EIATTR_CBANK_PARAM_SIZE
	.align		4
.L_85:
        /*00ac*/ 	.byte	0x03, 0x19
        /*00ae*/ 	.short	0x0040


	//----- nvinfo : EIATTR_PARAM_CBANK
	.align		4
        /*00b0*/ 	.byte	0x04, 0x0a
        /*00b2*/ 	.short	(.L_87 - .L_86)
	.align		4
.L_86:
        /*00b4*/ 	.word	index@(.nv.constant0.mergeDbResults)
        /*00b8*/ 	.short	0x0380
        /*00ba*/ 	.short	0x0040


	//----- nvinfo : EIATTR_SW_WAR
	.align		4
.L_87:
        /*00bc*/ 	.byte	0x04, 0x36
        /*00be*/ 	.short	(.L_89 - .L_88)
.L_88:
        /*00c0*/ 	.word	0x00000008
.L_89:


//--------------------- .nv.info.openResults      --------------------------
	.section	.nv.info.openResults,"",@"SHT_CUDA_INFO"
	.sectionflags	@""
	.align	4


	//----- nvinfo : EIATTR_CUDA_API_VERSION
	.align		4
        /*0000*/ 	.byte	0x04, 0x37
        /*0002*/ 	.short	(.L_91 - .L_90)
.L_90:
        /*0004*/ 	.word	0x00000082


	//----- nvinfo : EIATTR_KPARAM_INFO
	.align		4
.L_91:
        /*0008*/ 	.byte	0x04, 0x17
        /*000a*/ 	.short	(.L_93 - .L_92)
.L_92:
        /*000c*/ 	.word	0x00000000
        /*0010*/ 	.short	0x0009
        /*0012*/ 	.short	0x0048
        /*0014*/ 	.byte	0x00, 0xf0, 0x21, 0x00


	//----- nvinfo : EIATTR_KPARAM_INFO
	.align		4
.L_93:
        /*0018*/ 	.byte	0x04, 0x17
        /*001a*/ 	.short	(.L_95 - .L_94)
.L_94:
        /*001c*/ 	.word	0x00000000
        /*0020*/ 	.short	0x0008
        /*0022*/ 	.short	0x0040
        /*0024*/ 	.byte	0x00, 0xf0, 0x21, 0x00


	//----- nvinfo : EIATTR_KPARAM_INFO
	.align		4
.L_95:
        /*0028*/ 	.byte	0x04, 0x17
        /*002a*/ 	.short	(.L_97 - .L_96)
.L_96:
        /*002c*/ 	.word	0x00000000
        /*0030*/ 	.short	0x0007
        /*0032*/ 	.short	0x0038
        /*0034*/ 	.byte	0x00, 0xf0, 0x21, 0x00


	//----- nvinfo : EIATTR_KPARAM_INFO
	.align		4
.L_97:
        /*0038*/ 	.byte	0x04, 0x17
        /*003a*/ 	.short	(.L_99 - .L_98)
.L_98:
        /*003c*/ 	.word	0x00000000
        /*0040*/ 	.short	0x0006
        /*0042*/ 	.short	0x0030
        /*0044*/ 	.byte	0x00, 0xf0, 0x21, 0x00


	//----- nvinfo : EIATTR_KPARAM_INFO
	.align		4
.L_99:
        /*0048*/ 	.byte	0x04, 0x17
        /*004a*/ 	.short	(.L_101 - .L_100)
.L_100:
        /*004c*/ 	.word	0x00000000
        /*0050*/ 	.short	0x0005
        /*0052*/ 	.short	0x0028
        /*0054*/ 	.byte	0x00, 0xf0, 0x21, 0x00


	//----- nvinfo : EIATTR_KPARAM_INFO
	.align		4
.L_101:
        /*0058*/ 	.byte	0x04, 0x17
        /*005a*/ 	.short	(.L_103 - .L_102)
.L_102:
        /*005c*/ 	.word	0x00000000
        /*0060*/ 	.short	0x0004
        /*0062*/ 	.short	0x0020
        /*0064*/ 	.byte	0x00, 0xf0, 0x21, 0x00


	//----- nvinfo : EIATTR_KPARAM_INFO
	.align		4
.L_103:
        /*0068*/ 	.byte	0x04, 0x17
        /*006a*/ 	.short	(.L_105 - .L_104)
.L_104:
        /*006c*/ 	.word	0x00000000
        /*0070*/ 	.short	0x0003
        /*0072*/ 	.short	0x0018
        /*0074*/ 	.byte	0x00, 0xf5, 0x21, 0x00


	//----- nvinfo : EIATTR_KPARAM_INFO
	.align		4
.L_105:
        /*0078*/ 	.byte	0x04, 0x17
        /*007a*/ 	.short	(.L_107 - .L_106)
.L_106:
        /*007c*/ 	.word	0x00000000
        /*0080*/ 	.short	0x0002
        /*0082*/ 	.short	0x0010
        /*0084*/ 	.byte	0x00, 0xf5, 0x21, 0x00


	//----- nvinfo : EIATTR_KPARAM_INFO
	.align		4
.L_107:
        /*0088*/ 	.byte	0x04, 0x17
        /*008a*/ 	.short	(.L_109 - .L_108)
.L_108:
        /*008c*/ 	.word	0x00000000
        /*0090*/ 	.short	0x0001
        /*0092*/ 	.short	0x0008
        /*0094*/ 	.byte	0x00, 0xf5, 0x21, 0x00


	//----- nvinfo : EIATTR_KPARAM_INFO
	.align		4
.L_109:
        /*0098*/ 	.byte	0x04, 0x17
        /*009a*/ 	.short	(.L_111 - .L_110)
.L_110:
        /*009c*/ 	.word	0x00000000
        /*00a0*/ 	.short	0x0000
        /*00a2*/ 	.short	0x0000
        /*00a4*/ 	.byte	0x00, 0xf5, 0x21, 0x00


	//----- nvinfo : EIATTR_SPARSE_MMA_MASK
	.align		4
.L_111:
        /*00a8*/ 	.byte	0x03, 0x50
        /*00aa*/ 	.short	0x0000


	//----- nvinfo : EIATTR_MAXREG_COUNT
	.align		4
        /*00ac*/ 	.byte	0x03, 0x1b
        /*00ae*/ 	.short	0x00ff


	//----- nvinfo : EIATTR_MERCURY_ISA_VERSION
	.align		4
        /*00b0*/ 	.byte	0x03, 0x5f
        /*00b2*/ 	.short	0x0101


	//----- nvinfo : EIATTR_VRC_CTA_INIT_COUNT
	.align		4
        /*00b4*/ 	.byte	0x02, 0x4a
	.zero		1
	.zero		1


	//----- nvinfo : EIATTR_EXIT_INSTR_OFFSETS
	.align		4
        /*00b8*/ 	.byte	0x04, 0x1c
        /*00ba*/ 	.short	(.L_113 - .L_112)


	//   ....[0]....
.L_112:
        /*00bc*/ 	.word	0x00000080


	//   ....[1]....
        /*00c0*/ 	.word	0x000014e0


	//----- nvinfo : EIATTR_CRS_STACK_SIZE
	.align		4
.L_113:
        /*00c4*/ 	.byte	0x04, 0x1e
        /*00c6*/ 	.short	(.L_115 - .L_114)
.L_114:
        /*00c8*/ 	.word	0x00000000


	//----- nvinfo : EIATTR_CBANK_PARAM_SIZE
	.align		4
.L_115:
        /*00cc*/ 	.byte	0x03, 0x19
        /*00ce*/ 	.short	0x0050


	//----- nvinfo : EIATTR_PARAM_CBANK
	.align		4
        /*00d0*/ 	.byte	0x04, 0x0a
        /*00d2*/ 	.short	(.L_117 - .L_116)
	.align		4
.L_116:
        /*00d4*/ 	.word	index@(.nv.constant0.openResults)
        /*00d8*/ 	.short	0x0380
        /*00da*/ 	.short	0x0050


	//----- nvinfo : EIATTR_SW_WAR
	.align		4
.L_117:
        /*00dc*/ 	.byte	0x04, 0x36
        /*00de*/ 	.short	(.L_119 - .L_118)
.L_118:
        /*00e0*/ 	.word	0x00000008
.L_119:


//--------------------- .nv.info.matmul_correct_and_reduce --------------------------
	.section	.nv.info.matmul_correct_and_reduce,"",@"SHT_CUDA_INFO"
	.sectionflags	@""
	.align	4


	//----- nvinfo : EIATTR_CUDA_API_VERSION
	.align		4
        /*0000*/ 	.byte	0x04, 0x37
        /*0002*/ 	.short	(.L_121 - .L_120)
.L_120:
        /*0004*/ 	.word	0x00000082


	//----- nvinfo : EIATTR_KPARAM_INFO
	.align		4
.L_121:
        /*0008*/ 	.byte	0x04, 0x17
        /*000a*/ 	.short	(.L_123 - .L_122)
.L_122:
        /*000c*/ 	.word	0x00000000
        /*0010*/ 	.short	0x000a
        /*0012*/ 	.short	0x0050
        /*0014*/ 	.byte	0x00, 0xf5, 0x21, 0x00


	//----- nvinfo : EIATTR_KPARAM_INFO
	.align		4
.L_123:
        /*0018*/ 	.byte	0x04, 0x17
        /*001a*/ 	.short	(.L_125 - .L_124)
.L_124:
        /*001c*/ 	.word	0x00000000
        /*0020*/ 	.short	0x0009
        /*0022*/ 	.short	0x0048
        /*0024*/ 	.byte	0x00, 0xf5, 0x21, 0x00


	//----- nvinfo : EIATTR_KPARAM_INFO
	.align		4
.L_125:
        /*0028*/ 	.byte	0x04, 0x17
        /*002a*/ 	.short	(.L_127 - .L_126)
.L_126:
        /*002c*/ 	.word	0x00000000
        /*0030*/ 	.short	0x0008
        /*0032*/ 	.short	0x0040
        /*0034*/ 	.byte	0x00, 0xf0, 0x21, 0x00


	//----- nvinfo : EIATTR_KPARAM_INFO
	.align		4
.L_127:
        /*0038*/ 	.byte	0x04, 0x17
        /*003a*/ 	.short	(.L_129 - .L_128)
.L_128:
        /*003c*/ 	.word	0x00000000
        /*0040*/ 	.short	0x0007
        /*0042*/ 	.short	0x0038
        /*0044*/ 	.byte	0x00, 0xf0, 0x21, 0x00


	//----- nvinfo : EIATTR_KPARAM_INFO
	.align		4
.L_129:
        /*0048*/ 	.byte	0x04, 0x17
        /*004a*/ 	.short	(.L_131 - .L_130)
.L_130:
        /*004c*/ 	.word	0x00000000
        /*0050*/ 	.short	0x0006
        /*0052*/ 	.short	0x0030
        /*0054*/ 	.byte	0x00, 0xf0, 0x21, 0x00


	//----- nvinfo : EIATTR_KPARAM_INFO
	.align		4
.L_131:
        /*0058*/ 	.byte	0x04, 0x17
        /*005a*/ 	.short	(.L_133 - .L_132)
.L_132:
        /*005c*/ 	.word	0x00000000
        /*0060*/ 	.short	0x0005
        /*0062*/ 	.short	0x0028
        /*0064*/ 	.byte	0x00, 0xf5, 0x21, 0x00


	//----- nvinfo : EIATTR_KPARAM_INFO
	.align		4
.L_133:
        /*0068*/ 	.byte	0x04, 0x17
        /*006a*/ 	.short	(.L_135 - .L_134)
.L_134:
        /*006c*/ 	.word	0x00000000
        /*0070*/ 	.short	0x0004
        /*0072*/ 	.short	0x0020
        /*0074*/ 	.byte	0x00, 0xf5, 0x21, 0x00


	//----- nvinfo : EIATTR_KPARAM_INFO
	.align		4
.L_135:
        /*0078*/ 	.byte	0x04, 0x17
        /*007a*/ 	.short	(.L_137 - .L_136)
.L_136:
        /*007c*/ 	.word	0x00000000
        /*0080*/ 	.short	0x0003
        /*0082*/ 	.short	0x0018
        /*0084*/ 	.byte	0x00, 0xf5, 0x21, 0x00


	//----- nvinfo : EIATTR_KPARAM_INFO
	.align		4
.L_137:
        /*0088*/ 	.byte	0x04, 0x17
        /*008a*/ 	.short	(.L_139 - .L_138)
.L_138:
        /*008c*/ 	.word	0x00000000
        /*0090*/ 	.short	0x0002
        /*0092*/ 	.short	0x0010
        /*0094*/ 	.byte	0x00, 0xf5, 0x21, 0x00


	//----- nvinfo : EIATTR_KPARAM_INFO
	.align		4
.L_139:
        /*0098*/ 	.byte	0x04, 0x17
        /*009a*/ 	.short	(.L_141 - .L_140)
.L_140:
        /*009c*/ 	.word	0x00000000
        /*00a0*/ 	.short	0x0001
        /*00a2*/ 	.short	0x0008
        /*00a4*/ 	.byte	0x00, 0xf5, 0x21, 0x00


	//----- nvinfo : EIATTR_KPARAM_INFO
	.align		4
.L_141:
        /*00a8*/ 	.byte	0x04, 0x17
        /*00aa*/ 	.short	(.L_143 - .L_142)
.L_142:
        /*00ac*/ 	.word	0x00000000
        /*00b0*/ 	.short	0x0000
        /*00b2*/ 	.short	0x0000
        /*00b4*/ 	.byte	0x00, 0xf5, 0x21, 0x00


	//----- nvinfo : EIATTR_SPARSE_MMA_MASK
	.align		4
.L_143:
        /*00b8*/ 	.byte	0x03, 0x50
        /*00ba*/ 	.short	0x0000


	//----- nvinfo : EIATTR_MAXREG_COUNT
	.align		4
        /*00bc*/ 	.byte	0x03, 0x1b
        /*00be*/ 	.short	0x00ff


	//----- nvinfo : EIATTR_MERCURY_ISA_VERSION
	.align		4
        /*00c0*/ 	.byte	0x03, 0x5f
        /*00c2*/ 	.short	0x0101


	//----- nvinfo : EIATTR_VRC_CTA_INIT_COUNT
	.align		4
        /*00c4*/ 	.byte	0x02, 0x4a
	.zero		1
	.zero		1


	//----- nvinfo : EIATTR_EXIT_INSTR_OFFSETS
	.align		4
        /*00c8*/ 	.byte	0x04, 0x1c
        /*00ca*/ 	.short	(.L_145 - .L_144)


	//   ....[0]....
.L_144:
        /*00cc*/ 	.word	0x00000080


	//   ....[1]....
        /*00d0*/ 	.word	0x000005e0


	//----- nvinfo : EIATTR_CRS_STACK_SIZE
	.align		4
.L_145:
        /*00d4*/ 	.byte	0x04, 0x1e
        /*00d6*/ 	.short	(.L_147 - .L_146)
.L_146:
        /*00d8*/ 	.word	0x00000000


	//----- nvinfo : EIATTR_CBANK_PARAM_SIZE
	.align		4
.L_147:
        /*00dc*/ 	.byte	0x03, 0x19
        /*00de*/ 	.short	0x0058


	//----- nvinfo : EIATTR_PARAM_CBANK
	.align		4
        /*00e0*/ 	.byte	0x04, 0x0a
        /*00e2*/ 	.short	(.L_149 - .L_148)
	.align		4
.L_148:
        /*00e4*/ 	.word	index@(.nv.constant0.matmul_correct_and_reduce)
        /*00e8*/ 	.short	0x0380
        /*00ea*/ 	.short	0x0058


	//----- nvinfo : EIATTR_SW_WAR
	.align		4
.L_149:
        /*00ec*/ 	.byte	0x04, 0x36
        /*00ee*/ 	.short	(.L_151 - .L_150)
.L_150:
        /*00f0*/ 	.word	0x00000008
.L_151:


//--------------------- .nv.info.xor_assign_u8    --------------------------
	.section	.nv.info.xor_assign_u8,"",@"SHT_CUDA_INFO"
	.sectionflags	@""
	.align	4


	//----- nvinfo : EIATTR_CUDA_API_VERSION
	.align		4
        /*0000*/ 	.byte	0x04, 0x37
        /*0002*/ 	.short	(.L_153 - .L_152)
.L_152:
        /*0004*/ 	.word	0x00000082


	//----- nvinfo : EIATTR_KPARAM_INFO
	.align		4
.L_153:
        /*0008*/ 	.byte	0x04, 0x17
        /*000a*/ 	.short	(.L_155 - .L_154)
.L_154:
        /*000c*/ 	.word	0x00000000
        /*0010*/ 	.short	0x0002
        /*0012*/ 	.short	0x0010
        /*0014*/ 	.byte	0x00, 0xf0, 0x11, 0x00


	//----- nvinfo : EIATTR_KPARAM_INFO
	.align		4
.L_155:
        /*0018*/ 	.byte	0x04, 0x17
        /*001a*/ 	.short	(.L_157 - .L_156)
.L_156:
        /*001c*/ 	.word	0x00000000
        /*0020*/ 	.short	0x0001
        /*0022*/ 	.short	0x0008
        /*0024*/ 	.byte	0x00, 0xf5, 0x21, 0x00


	//----- nvinfo : EIATTR_KPARAM_INFO
	.align		4
.L_157:
        /*0028*/ 	.byte	0x04, 0x17
        /*002a*/ 	.short	(.L_159 - .L_158)
.L_158:
        /*002c*/ 	.word	0x00000000
        /*0030*/ 	.short	0x0000
        /*0032*/ 	.short	0x0000
        /*0034*/ 	.byte	0x00, 0xf5, 0x21, 0x00


	//----- nvinfo : EIATTR_SPARSE_MMA_MASK
	.align		4
.L_159:
        /*0038*/ 	.byte	0x03, 0x50
        /*003a*/ 	.short	0x0000


	//----- nvinfo : EIATTR_MAXREG_COUNT
	.align		4
        /*003c*/ 	.byte	0x03, 0x1b
        /*003e*/ 	.short	0x00ff


	//----- nvinfo : EIATTR_MERCURY_ISA_VERSION
	.align		4
        /*0040*/ 	.byte	0x03, 0x5f
        /*0042*/ 	.short	0x0101


	//----- nvinfo : EIATTR_VRC_CTA_INIT_COUNT
	.align		4
        /*0044*/ 	.byte	0x02, 0x4a
	.zero		1
	.zero		1


	//----- nvinfo : EIATTR_EXIT_INSTR_OFFSETS
	.align		4
        /*0048*/ 	.byte	0x04, 0x1c
        /*004a*/ 	.short	(.L_161 - .L_160)


	//   ....[0]....
.L_160:
        /*004c*/ 	.word	0x00000070


	//   ....[1]....
        /*0050*/ 	.word	0x00000130


	//----- nvinfo : EIATTR_CBANK_PARAM_SIZE
	.align		4
.L_161:
        /*0054*/ 	.byte	0x03, 0x19
        /*0056*/ 	.short	0x0014


	//----- nvinfo : EIATTR_PARAM_CBANK
	.align		4
        /*0058*/ 	.byte	0x04, 0x0a
        /*005a*/ 	.short	(.L_163 - .L_162)
	.align		4
.L_162:
        /*005c*/ 	.word	index@(.nv.constant0.xor_assign_u8)
        /*0060*/ 	.short	0x0380
        /*0062*/ 	.short	0x0014


	//----- nvinfo : EIATTR_SW_WAR
	.align		4
.L_163:
        /*0064*/ 	.byte	0x04, 0x36
        /*0066*/ 	.short	(.L_165 - .L_164)
.L_164:
        /*0068*/ 	.word	0x00000008
.L_165:


//--------------------- .nv.callgraph             --------------------------
	.section	.nv.callgraph,"",@"SHT_CUDA_CALLGRAPH"
	.align	4
	.sectionentsize	8
	.align		4
        /*0000*/ 	.word	0x00000000
	.align		4
        /*0004*/ 	.word	0xffffffff
	.align		4
        /*0008*/ 	.word	0x00000000
	.align		4
        /*000c*/ 	.word	0xfffffffe
	.align		4
        /*0010*/ 	.word	0x00000000
	.align		4
        /*0014*/ 	.word	0xfffffffd
	.align		4
        /*0018*/ 	.word	0x00000000
	.align		4
        /*001c*/ 	.word	0xfffffffc


//--------------------- .text.mergeBatchResults   --------------------------
	.section	.text.mergeBatchResults,"ax",@progbits
	.align	128
        .global         mergeBatchResults
        .type           mergeBatchResults,@function
        .size           mergeBatchResults,(.L_x_70 - mergeBatchResults)
        .other          mergeBatchResults,@"STO_CUDA_ENTRY STV_DEFAULT"
mergeBatchResults:
.text.mergeBatchResults:
[----:B------:R-:W-:Y:S01]  /*0000*/  LDC R1, c[0x0][0x37c] ;  /* 0x0000df00ff017b82 */ /* 0x000fe20000000800 */
[----:B------:R-:W0:Y:S07]  /*0010*/  S2R R3, SR_TID.X ;  /* 0x0000000000037919 */ /* 0x000e2e0000002100 */
[----:B------:R-:W0:Y:S01]  /*0020*/  S2UR UR4, SR_CTAID.X ;  /* 0x00000000000479c3 */ /* 0x000e220000002500 */
[----:B------:R-:W1:Y:S07]  /*0030*/  LDCU.64 UR6, c[0x0][0x3a8] ;  /* 0x00007500ff0677ac */ /* 0x000e6e0008000a00 */
[----:B------:R-:W0:Y:S02]  /*0040*/  LDC R0, c[0x0][0x360] ;  /* 0x0000d800ff007b82 */ /* 0x000e240000000800 */
[----:B0-----:R-:W-:-:S05]  /*0050*/  IMAD R0, R0, UR4, R3 ;  /* 0x0000000400007c24 */ /* 0x001fca000f8e0203 */
[----:B-1----:R-:W-:-:S04]  /*0060*/  ISETP.GE.U32.AND P0, PT, R0, UR6, PT ;  /* 0x0000000600007c0c */ /* 0x002fc8000bf06070 */
[----:B------:R-:W-:-:S13]  /*0070*/  ISETP.GE.U32.AND.EX P0, PT, RZ, UR7, PT, P0 ;  /* 0x00000007ff007c0c */ /* 0x000fda000bf06100 */
[----:B------:R-:W-:Y:S05]  /*0080*/  @P0 EXIT ;  /* 0x000000000000094d */ /* 0x000fea0003800000 */
[----:B------:R-:W0:Y:S01]  /*0090*/  LDCU.128 UR4, c[0x0][0x380] ;  /* 0x00007000ff0477ac */ /* 0x000e220008000c00 */
[----:B------:R-:W-:Y:S01]  /*00a0*/  IMAD.SHL.U32 R4, R0, 0x8, RZ ;  /* 0x0000000800047824 */ /* 0x000fe200078e00ff */
[----:B------:R-:W-:Y:S01]  /*00b0*/  SHF.R.U32.HI R5, RZ, 0x1d, R0 ;  /* 0x0000001dff057819 */ /* 0x000fe20000011600 */
[----:B------:R-:W1:Y:S01]  /*00c0*/  LDCU.64 UR10, c[0x0][0x358] ;  /* 0x00006b00ff0a77ac */ /* 0x000e620008000a00 */
[----:B------:R-:W2:Y:S01]  /*00d0*/  LDCU UR14, c[0x0][0x3a4] ;  /* 0x00007480ff0e77ac */ /* 0x000ea20008000800 */
[----:B------:R-:W3:Y:S01]  /*00e0*/  LDCU UR15, c[0x0][0x3a0] ;  /* 0x00007400ff0f77ac */ /* 0x000ee20008000800 */
[----:B------:R-:W4:Y:S01]  /*00f0*/  LDCU.64 UR16, c[0x0][0x398] ;  /* 0x00007300ff1077ac */ /* 0x000f220008000a00 */
[C---:B0-----:R-:W-:Y:S02]  /*0100*/  IADD3 R2, P0, PT, R4.reuse, UR4, RZ ;  /* 0x0000000404027c10 */ /* 0x041fe4000ff1e0ff */
[----:B------:R-:W-:Y:S01]  /*0110*/  IADD3 R4, P1, PT, R4, UR6, RZ ;  /* 0x0000000604047c10 */ /* 0x000fe2000ff3e0ff */
[----:B------:R-:W0:Y:S01]  /*0120*/  LDCU.64 UR18, c[0x0][0x390] ;  /* 0x00007200ff1277ac */ /* 0x000e220008000a00 */
[----:B------:R-:W-:-:S02]  /*0130*/  IADD3.X R3, PT, PT, R5, UR5, RZ, P0, !PT ;  /* 0x0000000505037c10 */ /* 0x000fc400087fe4ff */
[----:B------:R-:W-:Y:S01]  /*0140*/  IADD3.X R5, PT, PT, R5, UR7, RZ, P1, !PT ;  /* 0x0000000705057c10 */ /* 0x000fe20008ffe4ff */
[----:B------:R-:W-:Y:S01]  /*0150*/  UMOV UR4, URZ ;  /* 0x000000ff00047c82 */ /* 0x000fe20008000000 */
[----:B------:R-:W-:Y:S01]  /*0160*/  UMOV UR13, 0x3 ;  /* 0x00000003000d7882 */ /* 0x000fe20000000000 */
[----:B-1234-:R-:W-:-:S06]  /*0170*/  UMOV UR5, URZ ;  /* 0x000000ff00057c82 */ /* 0x01efcc0008000000 */
.L_x_20:
[C---:B------:R-:W-:Y:S01]  /*0180*/  LEA R8, P0, R0.reuse, UR13, 0x6 ;  /* 0x0000000d00087c11 */ /* 0x040fe2000f8030ff */
[----:B------:R-:W-:Y:S01]  /*0190*/  UIADD3 UR4, UPT, UPT, UR4, 0x4, URZ ;  /* 0x0000000404047890 */ /* 0x000fe2000fffe0ff */
[----:B------:R-:W-:Y:S01]  /*01a0*/  BSSY.RECONVERGENT B0, `(.L_x_0) ;  /* 0x0000025000007945 */ /* 0x000fe20003800200 */
[----:B------:R-:W1:Y:S01]  /*01b0*/  LDCU.64 UR8, c[0x0][0x3a0] ;  /* 0x00007400ff0877ac */ /* 0x000e620008000a00 */
[----:B0-----:R-:W-:Y:S02]  /*01c0*/  LEA.HI.X R9, R0, UR5, RZ, 0x6, P0 ;  /* 0x0000000500097c11 */ /* 0x001fe400080f34ff */
[----:B------:R-:W-:Y:S01]  /*01d0*/  IADD3 R12, P0, PT, R8, -0x3, RZ ;  /* 0xfffffffd080c7810 */ /* 0x000fe20007f1e0ff */
[----:B------:R-:W-:-:S03]  /*01e0*/  UISETP.NE.AND UP1, UPT, UR4, 0x40, UPT ;  /* 0x000000400400788c */ /* 0x000fc6000bf25270 */
[----:B------:R-:W-:-:S04]  /*01f0*/  IADD3.X R11, PT, PT, R9, -0x1, RZ, P0, !PT ;  /* 0xffffffff090b7810 */ /* 0x000fc800007fe4ff */
[----:B------:R-:W-:-:S04]  /*0200*/  LOP3.LUT R6, R11, UR14, RZ, 0xfc, !PT ;  /* 0x0000000e0b067c12 */ /* 0x000fc8000f8efcff */
[----:B------:R-:W-:-:S13]  /*0210*/  ISETP.NE.U32.AND P0, PT, R6, RZ, PT ;  /* 0x000000ff0600720c */ /* 0x000fda0003f05070 */
[----:B-1----:R-:W-:Y:S05]  /*0220*/  @P0 BRA `(.L_x_1) ;  /* 0x00000000005c0947 */ /* 0x002fea0003800000 */
[----:B------:R-:W-:-:S04]  /*0230*/  IMAD.U32 R7, RZ, RZ, UR15 ;  /* 0x0000000fff077e24 */ /* 0x000fc8000f8e00ff */
[----:B------:R-:W1:Y:S01]  /*0240*/  I2F.U32.RP R6, R7 ;  /* 0x0000000700067306 */ /* 0x000e620000209000 */
[----:B------:R-:W-:-:S07]  /*0250*/  ISETP.NE.U32.AND P2, PT, R7, RZ, PT ;  /* 0x000000ff0700720c */ /* 0x000fce0003f45070 */
[----:B-1----:R-:W1:Y:S02]  /*0260*/  MUFU.RCP R6, R6 ;  /* 0x0000000600067308 */ /* 0x002e640000001000 */
[----:B-1----:R-:W-:-:S06]  /*0270*/  VIADD R10, R6, 0xffffffe ;  /* 0x0ffffffe060a7836 */ /* 0x002fcc0000000000 */
[----:B------:R1:W2:Y:S02]  /*0280*/  F2I.FTZ.U32.TRUNC.NTZ R11, R10 ;  /* 0x0000000a000b7305 */ /* 0x0002a4000021f000 */
[----:B-1----:R-:W-:Y:S02]  /*0290*/  IMAD.MOV.U32 R10, RZ, RZ, RZ ;  /* 0x000000ffff0a7224 */ /* 0x002fe400078e00ff */
[----:B--2---:R-:W-:-:S04]  /*02a0*/  IMAD R13, R11, R7, RZ ;  /* 0x000000070b0d7224 */ /* 0x004fc800078e02ff */
[----:B------:R-:W-:-:S04]  /*02b0*/  IMAD.MOV R13, RZ, RZ, -R13 ;  /* 0x000000ffff0d7224 */ /* 0x000fc800078e0a0d */
[----:B------:R-:W-:-:S06]  /*02c0*/  IMAD.HI.U32 R11, R11, R13, R10 ;  /* 0x0000000d0b0b7227 */ /* 0x000fcc00078e000a */
[----:B------:R-:W-:-:S04]  /*02d0*/  IMAD.HI.U32 R11, R11, R12, RZ ;  /* 0x0000000c0b0b7227 */ /* 0x000fc800078e00ff */
[----:B------:R-:W-:-:S04]  /*02e0*/  IMAD.MOV R14, RZ, RZ, -R11 ;  /* 0x000000ffff0e7224 */ /* 0x000fc800078e0a0b */
[----:B------:R-:W-:-:S05]  /*02f0*/  IMAD R14, R7, R14, R12 ;  /* 0x0000000e070e7224 */ /* 0x000fca00078e020c */
[----:B------:R-:W-:-:S13]  /*0300*/  ISETP.GE.U32.AND P0, PT, R14, R7, PT ;  /* 0x000000070e00720c */ /* 0x000fda0003f06070 */
[----:B------:R-:W-:Y:S02]  /*0310*/  @P0 IMAD.IADD R14, R14, 0x1, -R7 ;  /* 0x000000010e0e0824 */ /* 0x000fe400078e0a07 */
[----:B------:R-:W-:-:S03]  /*0320*/  @P0 VIADD R11, R11, 0x1 ;  /* 0x000000010b0b0836 */ /* 0x000fc60000000000 */
[----:B------:R-:W-:-:S13]  /*0330*/  ISETP.GE.U32.AND P1, PT, R14, R7, PT ;  /* 0x000000070e00720c */ /* 0x000fda0003f26070 */
[----:B------:R-:W-:Y:S01]  /*0340*/  @P1 VIADD R11, R11, 0x1 ;  /* 0x000000010b0b1836 */ /* 0x000fe20000000000 */
[----:B------:R-:W-:-:S05]  /*0350*/  @!P2 LOP3.LUT R11, RZ, R7, RZ, 0x33, !PT ;  /* 0x00000007ff0ba212 */ /* 0x000fca00078e33ff */
[--C-:B------:R-:W-:Y:S02]  /*0360*/  IMAD.MOV R10, RZ, RZ, -R11.reuse ;  /* 0x000000ffff0a7224 */ /* 0x100fe400078e0a0b */
[----:B------:R-:W-:Y:S02]  /*0370*/  IMAD.MOV.U32 R6, RZ, RZ, R11 ;  /* 0x000000ffff067224 */ /* 0x000fe400078e000b */
[----:B------:R-:W-:Y:S01]  /*0380*/  IMAD R10, R7, R10, R12 ;  /* 0x0000000a070a7224 */ /* 0x000fe200078e020c */
[----:B------:R-:W-:Y:S06]  /*0390*/  BRA `(.L_x_2) ;  /* 0x0000000000147947 */ /* 0x000fec0003800000 */
.L_x_1:
[----:B------:R-:W-:-:S07]  /*03a0*/  MOV R10, 0x3c0 ;  /* 0x000003c0000a7802 */ /* 0x000fce0000000f00 */
[----:B0-----:R-:W-:Y:S05]  /*03b0*/  CALL.REL.NOINC `($__internal_0_$__cuda_sm20_div_u64) ;  /* 0x0000000c00b07944 */ /* 0x001fea0003c00000 */
[----:B------:R-:W-:Y:S02]  /*03c0*/  IMAD.MOV R10, RZ, RZ, -R6 ;  /* 0x000000ffff0a7224 */ /* 0x000fe400078e0a06 */
[----:B------:R-:W-:-:S04]  /*03d0*/  IMAD.U32 R7, RZ, RZ, UR15 ;  /* 0x0000000fff077e24 */ /* 0x000fc8000f8e00ff */
[----:B------:R-:W-:-:S07]  /*03e0*/  IMAD R10, R10, R7, R12 ;  /* 0x000000070a0a7224 */ /* 0x000fce00078e020c */
.L_x_2:
[----:B0-----:R-:W-:Y:S05]  /*03f0*/  BSYNC.RECONVERGENT B0 ;  /* 0x0000000000007941 */ /* 0x001fea0003800200 */
.L_x_0:
[----:B------:R-:W-:Y:S01]  /*0400*/  ISETP.GE.U32.AND P0, PT, R10, R7, PT ;  /* 0x000000070a00720c */ /* 0x000fe20003f06070 */
[----:B------:R-:W-:Y:S01]  /*0410*/  BSSY.RECONVERGENT B0, `(.L_x_3) ;  /* 0x000001e000007945 */ /* 0x000fe20003800200 */
[----:B------:R-:W-:Y:S02]  /*0420*/  ISETP.GE.U32.AND P1, PT, R6, UR16, PT ;  /* 0x0000001006007c0c */ /* 0x000fe4000bf26070 */
[----:B------:R-:W-:-:S04]  /*0430*/  ISETP.GE.U32.AND.EX P0, PT, RZ, UR14, PT, P0 ;  /* 0x0000000eff007c0c */ /* 0x000fc8000bf06100 */
[----:B------:R-:W-:-:S13]  /*0440*/  ISETP.GE.U32.OR.EX P0, PT, RZ, UR17, P0, P1 ;  /* 0x00000011ff007c0c */ /* 0x000fda0008706510 */
[----:B------:R-:W-:Y:S05]  /*0450*/  @P0 BRA `(.L_x_4) ;  /* 0x0000000000640947 */ /* 0x000fea0003800000 */
[----:B------:R-:W-:-:S04]  /*0460*/  IMAD.HI.U32 R11, R10, 0x8421085, RZ ;  /* 0x084210850a0b7827 */ /* 0x000fc800078e00ff */
[----:B------:R-:W-:Y:S02]  /*0470*/  IMAD.MOV.U32 R13, RZ, RZ, -0x42108421 ;  /* 0xbdef7bdfff0d7424 */ /* 0x000fe400078e00ff */
[C---:B------:R-:W-:Y:S02]  /*0480*/  IMAD.IADD R12, R10.reuse, 0x1, -R11 ;  /* 0x000000010a0c7824 */ /* 0x040fe400078e0a0b */
[----:B------:R-:W-:-:S03]  /*0490*/  IMAD R10, R10, R13, -0x21084211 ;  /* 0xdef7bdef0a0a7424 */ /* 0x000fc600078e020d */
[----:B------:R-:W-:Y:S02]  /*04a0*/  LEA.HI R12, R12, R11, RZ, 0x1f ;  /* 0x0000000b0c0c7211 */ /* 0x000fe400078ff8ff */
[----:B------:R-:W-:Y:S02]  /*04b0*/  ISETP.GT.U32.AND P0, PT, R10, 0x8421084, PT ;  /* 0x084210840a00780c */ /* 0x000fe40003f04070 */
[----:B------:R-:W-:-:S04]  /*04c0*/  SHF.R.U32.HI R11, RZ, 0x4, R12 ;  /* 0x00000004ff0b7819 */ /* 0x000fc8000001160c */
[----:B------:R-:W-:-:S13]  /*04d0*/  ISETP.GE.U32.OR P0, PT, R11, R6, P0 ;  /* 0x000000060b00720c */ /* 0x000fda0000706470 */
[----:B------:R-:W-:Y:S05]  /*04e0*/  @P0 BRA `(.L_x_4) ;  /* 0x0000000000400947 */ /* 0x000fea0003800000 */
[----:B------:R-:W2:Y:S04]  /*04f0*/  LDG.E.64 R12, desc[UR10][R2.64] ;  /* 0x0000000a020c7981 */ /* 0x000ea8000c1e1b00 */
[----:B------:R-:W3:Y:S01]  /*0500*/  LDG.E.64 R10, desc[UR10][R4.64] ;  /* 0x0000000a040a7981 */ /* 0x000ee2000c1e1b00 */
[----:B------:R-:W-:Y:S01]  /*0510*/  UIADD3 UR6, UPT, UPT, UR13, -0x3, URZ ;  /* 0xfffffffd0d067890 */ /* 0x000fe2000fffe0ff */
[----:B------:R-:W-:-:S03]  /*0520*/  UMOV UR7, 0x1 ;  /* 0x0000000100077882 */ /* 0x000fc60000000000 */
[----:B------:R-:W-:Y:S02]  /*0530*/  USHF.L.U32 UR12, UR7, UR6, URZ ;  /* 0x00000006070c7299 */ /* 0x000fe400080006ff */
[----:B------:R-:W-:-:S04]  /*0540*/  USHF.L.U64.HI UR6, UR7, UR6, URZ ;  /* 0x0000000607067299 */ /* 0x000fc800080102ff */
[----:B--2---:R-:W-:Y:S02]  /*0550*/  LOP3.LUT P0, RZ, R12, UR12, RZ, 0xc0, !PT ;  /* 0x0000000c0cff7c12 */ /* 0x004fe4000f80c0ff */
[----:B---3--:R-:W-:Y:S02]  /*0560*/  LOP3.LUT P1, RZ, R10, UR12, RZ, 0xc0, !PT ;  /* 0x0000000c0aff7c12 */ /* 0x008fe4000f82c0ff */
[----:B------:R-:W-:Y:S02]  /*0570*/  LOP3.LUT P0, RZ, R13, UR6, RZ, 0xc0, P0 ;  /* 0x000000060dff7c12 */ /* 0x000fe4000800c0ff */
[----:B------:R-:W-:-:S04]  /*0580*/  LOP3.LUT P1, RZ, R11, UR6, RZ, 0xc0, P1 ;  /* 0x000000060bff7c12 */ /* 0x000fc8000882c0ff */
[----:B------:R-:W-:-:S13]  /*0590*/  PLOP3.LUT P0, PT, P0, P1, PT, 0x2f, 0xf2 ;  /* 0x0000000000f2781c */ /* 0x000fda0000702577 */
[----:B------:R-:W-:Y:S05]  /*05a0*/  @P0 BRA `(.L_x_4) ;  /* 0x0000000000100947 */ /* 0x000fea0003800000 */
[----:B------:R-:W-:Y:S01]  /*05b0*/  LEA R10, P0, R6, UR18, 0x2 ;  /* 0x00000012060a7c11 */ /* 0x000fe2000f8010ff */
[----:B------:R-:W-:-:S03]  /*05c0*/  IMAD.MOV.U32 R13, RZ, RZ, -0x2 ;  /* 0xfffffffeff0d7424 */ /* 0x000fc600078e00ff */
[----:B------:R-:W-:-:S05]  /*05d0*/  LEA.HI.X R11, R6, UR19, RZ, 0x2, P0 ;  /* 0x00000013060b7c11 */ /* 0x000fca00080f14ff */
[----:B------:R0:W-:Y:S04]  /*05e0*/  REDG.E.MIN.STRONG.GPU desc[UR10][R10.64], R13 ;  /* 0x0000000d0a00798e */ /* 0x0001e8000c92e10a */
.L_x_4:
[----:B------:R-:W-:Y:S05]  /*05f0*/  BSYNC.RECONVERGENT B0 ;  /* 0x0000000000007941 */ /* 0x000fea0003800200 */
.L_x_3:
[----:B------:R-:W-:Y:S01]  /*0600*/  IADD3 R12, P0, PT, R8, -0x2, RZ ;  /* 0xfffffffe080c7810 */ /* 0x000fe20007f1e0ff */
[----:B------:R-:W-:Y:S03]  /*0610*/  BSSY.RECONVERGENT B0, `(.L_x_5) ;  /* 0x000001f000007945 */ /* 0x000fe60003800200 */
[----:B0-----:R-:W-:-:S04]  /*0620*/  IADD3.X R11, PT, PT, R9, -0x1, RZ, P0, !PT ;  /* 0xffffffff090b7810 */ /* 0x001fc800007fe4ff */
[----:B------:R-:W-:-:S04]  /*0630*/  LOP3.LUT R6, R11, UR14, RZ, 0xfc, !PT ;  /* 0x0000000e0b067c12 */ /* 0x000fc8000f8efcff */
[----:B------:R-:W-:-:S13]  /*0640*/  ISETP.NE.U32.AND P0, PT, R6, RZ, PT ;  /* 0x000000ff0600720c */ /* 0x000fda0003f05070 */
[----:B------:R-:W-:Y:S05]  /*0650*/  @P0 BRA `(.L_x_6) ;  /* 0x0000000000540947 */ /* 0x000fea0003800000 */
[----:B------:R-:W0:Y:S01]  /*0660*/  I2F.U32.RP R13, R7 ;  /* 0x00000007000d7306 */ /* 0x000e220000209000 */
[----:B------:R-:W-:Y:S01]  /*0670*/  HFMA2 R10, -RZ, RZ, 0, 0 ;  /* 0x00000000ff0a7431 */ /* 0x000fe200000001ff */
[----:B------:R-:W-:-:S06]  /*0680*/  ISETP.NE.U32.AND P2, PT, R7, RZ, PT ;  /* 0x000000ff0700720c */ /* 0x000fcc0003f45070 */
[----:B0-----:R-:W0:Y:S02]  /*0690*/  MUFU.RCP R13, R13 ;  /* 0x0000000d000d7308 */ /* 0x001e240000001000 */
[----:B0-----:R-:W-:-:S06]  /*06a0*/  VIADD R11, R13, 0xffffffe ;  /* 0x0ffffffe0d0b7836 */ /* 0x001fcc0000000000 */
[----:B------:R-:W0:Y:S02]  /*06b0*/  F2I.FTZ.U32.TRUNC.NTZ R11, R11 ;  /* 0x0000000b000b7305 */ /* 0x000e24000021f000 */
[----:B0-----:R-:W-:-:S04]  /*06c0*/  IMAD.MOV R6, RZ, RZ, -R11 ;  /* 0x000000ffff067224 */ /* 0x001fc800078e0a0b */
[----:B------:R-:W-:-:S04]  /*06d0*/  IMAD R15, R6, R7, RZ ;  /* 0x00000007060f7224 */ /* 0x000fc800078e02ff */
        /* <DEDUP_REMOVED lines=10> */
[----:B------:R-:W-:-:S04]  /*0780*/  IMAD.MOV R10, RZ, RZ, -R6 ;  /* 0x000000ffff0a7224 */ /* 0x000fc800078e0a06 */
[----:B------:R-:W-:Y:S01]  /*0790*/  IMAD R10, R7, R10, R12 ;  /* 0x0000000a070a7224 */ /* 0x000fe200078e020c */
[----:B------:R-:W-:Y:S06]  /*07a0*/  BRA `(.L_x_7) ;  /* 0x0000000000147947 */ /* 0x000fec0003800000 */
.L_x_6:
[----:B------:R-:W-:-:S07]  /*07b0*/  MOV R10, 0x7d0 ;  /* 0x000007d0000a7802 */ /* 0x000fce0000000f00 */
[----:B------:R-:W-:Y:S05]  /*07c0*/  CALL.REL.NOINC `($__internal_0_$__cuda_sm20_div_u64) ;  /* 0x0000000800ac7944 */ /* 0x000fea0003c00000 */
[----:B------:R-:W-:Y:S02]  /*07d0*/  IMAD.MOV R10, RZ, RZ, -R6 ;  /* 0x000000ffff0a7224 */ /* 0x000fe400078e0a06 */
[----:B------:R-:W-:-:S04]  /*07e0*/  IMAD.U32 R7, RZ, RZ, UR15 ;  /* 0x0000000fff077e24 */ /* 0x000fc8000f8e00ff */
[----:B------:R-:W-:-:S07]  /*07f0*/  IMAD R10, R10, R7, R12 ;  /* 0x000000070a0a7224 */ /* 0x000fce00078e020c */
.L_x_7:
[----:B------:R-:W-:Y:S05]  /*0800*/  BSYNC.RECONVERGENT B0 ;  /* 0x0000000000007941 */ /* 0x000fea0003800200 */
.L_x_5:
        /* <DEDUP_REMOVED lines=31> */
.L_x_9:
[----:B------:R-:W-:Y:S05]  /*0a00*/  BSYNC.RECONVERGENT B0 ;  /* 0x0000000000007941 */ /* 0x000fea0003800200 */
.L_x_8:
[----:B------:R-:W-:Y:S01]  /*0a10*/  IADD3 R12, P0, PT, R8, -0x1, RZ ;  /* 0xffffffff080c7810 */ /* 0x000fe20007f1e0ff */
[----:B------:R-:W-:Y:S03]  /*0a20*/  BSSY.RECONVERGENT B0, `(.L_x_10) ;  /* 0x000001f000007945 */ /* 0x000fe60003800200 */
[----:B0-----:R-:W-:-:S04]  /*0a30*/  IADD3.X R11, PT, PT, R9, -0x1, RZ, P0, !PT ;  /* 0xffffffff090b7810 */ /* 0x001fc800007fe4ff */
[----:B------:R-:W-:-:S04]  /*0a40*/  LOP3.LUT R6, R11, UR14, RZ, 0xfc, !PT ;  /* 0x0000000e0b067c12 */ /* 0x000fc8000f8efcff */
[----:B------:R-:W-:-:S13]  /*0a50*/  ISETP.NE.U32.AND P0, PT, R6, RZ, PT ;  /* 0x000000ff0600720c */ /* 0x000fda0003f05070 */
[----:B------:R-:W-:Y:S05]  /*0a60*/  @P0 BRA `(.L_x_11) ;  /* 0x0000000000540947 */ /* 0x000fea0003800000 */
[----:B------:R-:W0:Y:S01]  /*0a70*/  I2F.U32.RP R13, R7 ;  /* 0x00000007000d7306 */ /* 0x000e220000209000 */
[----:B------:R-:W-:Y:S01]  /*0a80*/  IMAD.MOV.U32 R10, RZ, RZ, RZ ;  /* 0x000000ffff0a7224 */ /* 0x000fe200078e00ff */
[----:B------:R-:W-:-:S06]  /*0a90*/  ISETP.NE.U32.AND P2, PT, R7, RZ, PT ;  /* 0x000000ff0700720c */ /* 0x000fcc0003f45070 */
[----:B0-----:R-:W0:Y:S02]  /*0aa0*/  MUFU.RCP R13, R13 ;  /* 0x0000000d000d7308 */ /* 0x001e240000001000 */
[----:B0-----:R-:W-:-:S06]  /*0ab0*/  VIADD R11, R13, 0xffffffe ;  /* 0x0ffffffe0d0b7836 */ /* 0x001fcc0000000000 */
[----:B------:R-:W0:Y:S02]  /*0ac0*/  F2I.FTZ.U32.TRUNC.NTZ R11, R11 ;  /* 0x0000000b000b7305 */ /* 0x000e24000021f000 */
[----:B0-----:R-:W-:-:S04]  /*0ad0*/  IMAD.MOV R6, RZ, RZ, -R11 ;  /* 0x000000ffff067224 */ /* 0x001fc800078e0a0b */
[----:B------:R-:W-:-:S04]  /*0ae0*/  IMAD R15, R6, R7, RZ ;  /* 0x00000007060f7224 */ /* 0x000fc800078e02ff */
[----:B------:R-:W-:-:S06]  /*0af0*/  IMAD.HI.U32 R15, R11, R15, R10 ;  /* 0x0000000f0b0f7227 */ /* 0x000fcc00078e000a */
[----:B------:R-:W-:-:S05]  /*0b00*/  IMAD.HI.U32 R6, R15, R12, RZ ;  /* 0x0000000c0f067227 */ /* 0x000fca00078e00ff */
[----:B------:R-:W-:-:S05]  /*0b10*/  IADD3 R10, PT, PT, -R6, RZ, RZ ;  /* 0x000000ff060a7210 */ /* 0x000fca0007ffe1ff */
        /* <DEDUP_REMOVED lines=10> */
.L_x_11:
[----:B------:R-:W-:-:S07]  /*0bc0*/  MOV R10, 0xbe0 ;  /* 0x00000be0000a7802 */ /* 0x000fce0000000f00 */
[----:B------:R-:W-:Y:S05]  /*0bd0*/  CALL.REL.NOINC `($__internal_0_$__cuda_sm20_div_u64) ;  /* 0x0000000400a87944 */ /* 0x000fea0003c00000 */
[----:B------:R-:W-:Y:S02]  /*0be0*/  IMAD.MOV R10, RZ, RZ, -R6 ;  /* 0x000000ffff0a7224 */ /* 0x000fe400078e0a06 */
[----:B------:R-:W-:-:S04]  /*0bf0*/  IMAD.U32 R7, RZ, RZ, UR15 ;  /* 0x0000000fff077e24 */ /* 0x000fc8000f8e00ff */
[----:B------:R-:W-:-:S07]  /*0c00*/  IMAD R10, R10, R7, R12 ;  /* 0x000000070a0a7224 */ /* 0x000fce00078e020c */
.L_x_12:
[----:B------:R-:W-:Y:S05]  /*0c10*/  BSYNC.RECONVERGENT B0 ;  /* 0x0000000000007941 */ /* 0x000fea0003800200 */
.L_x_10:
        /* <DEDUP_REMOVED lines=31> */
.L_x_14:
[----:B------:R-:W-:Y:S05]  /*0e10*/  BSYNC.RECONVERGENT B0 ;  /* 0x0000000000007941 */ /* 0x000fea0003800200 */
.L_x_13:
[----:B------:R-:W-:Y:S01]  /*0e20*/  LOP3.LUT R6, R9, UR14, RZ, 0xfc, !PT ;  /* 0x0000000e09067c12 */ /* 0x000fe2000f8efcff */
[----:B------:R-:W-:Y:S03]  /*0e30*/  BSSY.RECONVERGENT B0, `(.L_x_15) ;  /* 0x0000021000007945 */ /* 0x000fe60003800200 */
[----:B------:R-:W-:-:S13]  /*0e40*/  ISETP.NE.U32.AND P0, PT, R6, RZ, PT ;  /* 0x000000ff0600720c */ /* 0x000fda0003f05070 */
[----:B------:R-:W-:Y:S05]  /*0e50*/  @P0 BRA `(.L_x_16) ;  /* 0x0000000000580947 */ /* 0x000fea0003800000 */
[----:B------:R-:W1:Y:S01]  /*0e60*/  I2F.U32.RP R9, R7 ;  /* 0x0000000700097306 */ /* 0x000e620000209000 */
[----:B0-----:R-:W-:Y:S01]  /*0e70*/  IMAD.MOV.U32 R10, RZ, RZ, RZ ;  /* 0x000000ffff0a7224 */ /* 0x001fe200078e00ff */
[----:B------:R-:W-:-:S06]  /*0e80*/  ISETP.NE.U32.AND P2, PT, R7, RZ, PT ;  /* 0x000000ff0700720c */ /* 0x000fcc0003f45070 */
[----:B-1----:R-:W0:Y:S02]  /*0e90*/  MUFU.RCP R9, R9 ;  /* 0x0000000900097308 */ /* 0x002e240000001000 */
        /* <DEDUP_REMOVED lines=9> */
[----:B------:R-:W-:Y:S01]  /*0f30*/  @P0 IADD3 R10, PT, PT, R10, -R7, RZ ;  /* 0x800000070a0a0210 */ /* 0x000fe20007ffe0ff */
        /* <DEDUP_REMOVED lines=8> */
.L_x_16:
[----:B0-----:R-:W-:Y:S01]  /*0fc0*/  IMAD.MOV.U32 R11, RZ, RZ, R9 ;  /* 0x000000ffff0b7224 */ /* 0x001fe200078e0009 */
[----:B------:R-:W-:Y:S01]  /*0fd0*/  MOV R10, 0x1000 ;  /* 0x00001000000a7802 */ /* 0x000fe20000000f00 */
[----:B------:R-:W-:-:S07]  /*0fe0*/  IMAD.MOV.U32 R12, RZ, RZ, R8 ;  /* 0x000000ffff0c7224 */ /* 0x000fce00078e0008 */
[----:B------:R-:W-:Y:S05]  /*0ff0*/  CALL.REL.NOINC `($__internal_0_$__cuda_sm20_div_u64) ;  /* 0x0000000000a07944 */ /* 0x000fea0003c00000 */
[--C-:B------:R-:W-:Y:S02]  /*1000*/  IMAD.MOV R10, RZ, RZ, -R6.reuse ;  /* 0x000000ffff0a7224 */ /* 0x100fe400078e0a06 */
[----:B------:R-:W-:Y:S02]  /*1010*/  IMAD.U32 R7, RZ, RZ, UR15 ;  /* 0x0000000fff077e24 */ /* 0x000fe4000f8e00ff */
[----:B------:R-:W-:Y:S02]  /*1020*/  IMAD.MOV.U32 R9, RZ, RZ, R6 ;  /* 0x000000ffff097224 */ /* 0x000fe400078e0006 */
[----:B------:R-:W-:-:S07]  /*1030*/  IMAD R6, R10, R7, R8 ;  /* 0x000000070a067224 */ /* 0x000fce00078e0208 */
.L_x_17:
[----:B------:R-:W-:Y:S05]  /*1040*/  BSYNC.RECONVERGENT B0 ;  /* 0x0000000000007941 */ /* 0x000fea0003800200 */
.L_x_15:
        /* <DEDUP_REMOVED lines=17> */
[----:B------:R-:W-:Y:S02]  /*1160*/  UMOV UR6, 0x1 ;  /* 0x0000000100067882 */ /* 0x000fe40000000000 */
        /* <DEDUP_REMOVED lines=8> */
[----:B------:R-:W-:-:S04]  /*11f0*/  LEA R6, P0, R9, UR18, 0x2 ;  /* 0x0000001209067c11 */ /* 0x000fc8000f8010ff */
[----:B------:R-:W-:Y:S01]  /*1200*/  LEA.HI.X R7, R9, UR19, RZ, 0x2, P0 ;  /* 0x0000001309077c11 */ /* 0x000fe200080f14ff */
[----:B------:R-:W-:-:S05]  /*1210*/  IMAD.MOV.U32 R9, RZ, RZ, -0x2 ;  /* 0xfffffffeff097424 */ /* 0x000fca00078e00ff */
[----:B------:R0:W-:Y:S03]  /*1220*/  REDG.E.MIN.STRONG.GPU desc[UR10][R6.64], R9 ;  /* 0x000000090600798e */ /* 0x0001e6000c92e10a */
.L_x_19:
[----:B------:R-:W-:Y:S05]  /*1230*/  BSYNC.RECONVERGENT B0 ;  /* 0x0000000000007941 */ /* 0x000fea0003800200 */
.L_x_18:
[----:B------:R-:W-:-:S04]  /*1240*/  UIADD3 UR13, UP0, UPT, UR13, 0x4, URZ ;  /* 0x000000040d0d7890 */ /* 0x000fc8000ff1e0ff */
[----:B------:R-:W-:Y:S01]  /*1250*/  UIADD3.X UR5, UPT, UPT, URZ, UR5, URZ, UP0, !UPT ;  /* 0x00000005ff057290 */ /* 0x000fe200087fe4ff */
[----:B------:R-:W-:Y:S11]  /*1260*/  BRA.U UP1, `(.L_x_20) ;  /* 0xffffffed01c47547 */ /* 0x000ff6000b83ffff */
[----:B------:R-:W-:Y:S05]  /*1270*/  EXIT ;  /* 0x000000000000794d */ /* 0x000fea0003800000 */
        .weak           $__internal_0_$__cuda_sm20_div_u64
        .type           $__internal_0_$__cuda_sm20_div_u64,@function
        .size           $__internal_0_$__cuda_sm20_div_u64,(.L_x_70 - $__internal_0_$__cuda_sm20_div_u64)
$__internal_0_$__cuda_sm20_div_u64:
[----:B------:R-:W-:Y:S01]  /*1280*/  UMOV UR6, UR8 ;  /* 0x0000000800067c82 */ /* 0x000fe20008000000 */
[----:B------:R-:W-:Y:S02]  /*1290*/  UMOV UR7, UR9 ;  /* 0x0000000900077c82 */ /* 0x000fe40008000000 */
[----:B------:R-:W0:Y:S08]  /*12a0*/  I2F.U64.RP R13, UR6 ;  /* 0x00000006000d7d12 */ /* 0x000e300008309000 */
[----:B0-----:R-:W0:Y:S02]  /*12b0*/  MUFU.RCP R13, R13 ;  /* 0x0000000d000d7308 */ /* 0x001e240000001000 */
[----:B0-----:R-:W-:-:S06]  /*12c0*/  VIADD R6, R13, 0x1ffffffe ;  /* 0x1ffffffe0d067836 */ /* 0x001fcc0000000000 */
[----:B------:R-:W0:Y:S02]  /*12d0*/  F2I.U64.TRUNC R6, R6 ;  /* 0x0000000600067311 */ /* 0x000e24000020d800 */
[----:B0-----:R-:W-:-:S04]  /*12e0*/  IMAD.WIDE.U32 R14, R6, UR8, RZ ;  /* 0x00000008060e7c25 */ /* 0x001fc8000f8e00ff */
[----:B------:R-:W-:Y:S01]  /*12f0*/  IMAD R15, R6, UR9, R15 ;  /* 0x00000009060f7c24 */ /* 0x000fe2000f8e020f */
[----:B------:R-:W-:-:S03]  /*1300*/  IADD3 R17, P0, PT, RZ, -R14, RZ ;  /* 0x8000000eff117210 */ /* 0x000fc60007f1e0ff */
[----:B------:R-:W-:Y:S02]  /*1310*/  IMAD R15, R7, UR8, R15 ;  /* 0x00000008070f7c24 */ /* 0x000fe4000f8e020f */
[----:B------:R-:W-:-:S03]  /*1320*/  IMAD.HI.U32 R14, R6, R17, RZ ;  /* 0x00000011060e7227 */ /* 0x000fc600078e00ff */
[----:B------:R-:W-:Y:S01]  /*1330*/  IADD3.X R19, PT, PT, RZ, ~R15, RZ, P0, !PT ;  /* 0x8000000fff137210 */ /* 0x000fe200007fe4ff */
[----:B------:R-:W-:-:S04]  /*1340*/  IMAD.MOV.U32 R15, RZ, RZ, R6 ;  /* 0x000000ffff0f7224 */ /* 0x000fc800078e0006 */
[----:B------:R-:W-:-:S04]  /*1350*/  IMAD.WIDE.U32 R14, P0, R6, R19, R14 ;  /* 0x00000013060e7225 */ /* 0x000fc8000780000e */
[C---:B------:R-:W-:Y:S02]  /*1360*/  IMAD R21, R7.reuse, R19, RZ ;  /* 0x0000001307157224 */ /* 0x040fe400078e02ff */
[----:B------:R-:W-:-:S04]  /*1370*/  IMAD.HI.U32 R14, P1, R7, R17, R14 ;  /* 0x00000011070e7227 */ /* 0x000fc8000782000e */
[----:B------:R-:W-:Y:S01]  /*1380*/  IMAD.HI.U32 R13, R7, R19, RZ ;  /* 0x00000013070d7227 */ /* 0x000fe200078e00ff */
[----:B------:R-:W-:-:S03]  /*1390*/  IADD3 R15, P2, PT, R21, R14, RZ ;  /* 0x0000000e150f7210 */ /* 0x000fc60007f5e0ff */
[----:B------:R-:W-:Y:S02]  /*13a0*/  IMAD.X R13, R13, 0x1, R7, P0 ;  /* 0x000000010d0d7824 */ /* 0x000fe400000e0607 */
[----:B------:R-:W-:-:S03]  /*13b0*/  IMAD.WIDE.U32 R6, R15, UR8, RZ ;  /* 0x000000080f067c25 */ /* 0x000fc6000f8e00ff */
[----:B------:R-:W-:Y:S01]  /*13c0*/  IADD3.X R13, PT, PT, RZ, RZ, R13, P2, P1 ;  /* 0x000000ffff0d7210 */ /* 0x000fe200017e240d */
[----:B------:R-:W-:Y:S01]  /*13d0*/  IMAD R14, R15, UR9, R7 ;  /* 0x000000090f0e7c24 */ /* 0x000fe2000f8e0207 */
[----:B------:R-:W-:-:S03]  /*13e0*/  IADD3 R7, P0, PT, RZ, -R6, RZ ;  /* 0x80000006ff077210 */ /* 0x000fc60007f1e0ff */
[----:B------:R-:W-:Y:S02]  /*13f0*/  IMAD R6, R13, UR8, R14 ;  /* 0x000000080d067c24 */ /* 0x000fe4000f8e020e */
[----:B------:R-:W-:-:S04]  /*1400*/  IMAD.HI.U32 R14, R15, R7, RZ ;  /* 0x000000070f0e7227 */ /* 0x000fc800078e00ff */
[----:B------:R-:W-:-:S04]  /*1410*/  IMAD.X R6, RZ, RZ, ~R6, P0 ;  /* 0x000000ffff067224 */ /* 0x000fc800000e0e06 */
[----:B------:R-:W-:-:S04]  /*1420*/  IMAD.WIDE.U32 R14, P0, R15, R6, R14 ;  /* 0x000000060f0e7225 */ /* 0x000fc8000780000e */
[C---:B------:R-:W-:Y:S02]  /*1430*/  IMAD R16, R13.reuse, R6, RZ ;  /* 0x000000060d107224 */ /* 0x040fe400078e02ff */
[----:B------:R-:W-:-:S04]  /*1440*/  IMAD.HI.U32 R15, P1, R13, R7, R14 ;  /* 0x000000070d0f7227 */ /* 0x000fc8000782000e */
[----:B------:R-:W-:Y:S01]  /*1450*/  IMAD.HI.U32 R6, R13, R6, RZ ;  /* 0x000000060d067227 */ /* 0x000fe200078e00ff */
[----:B------:R-:W-:-:S03]  /*1460*/  IADD3 R15, P2, PT, R16, R15, RZ ;  /* 0x0000000f100f7210 */ /* 0x000fc60007f5e0ff */
[----:B------:R-:W-:Y:S02]  /*1470*/  IMAD.X R13, R6, 0x1, R13, P0 ;  /* 0x00000001060d7824 */ /* 0x000fe400000e060d */
[----:B------:R-:W-:-:S03]  /*1480*/  IMAD.HI.U32 R6, R15, R12, RZ ;  /* 0x0000000c0f067227 */ /* 0x000fc600078e00ff */
[----:B------:R-:W-:Y:S01]  /*1490*/  IADD3.X R13, PT, PT, RZ, RZ, R13, P2, P1 ;  /* 0x000000ffff0d7210 */ /* 0x000fe200017e240d */
[----:B------:R-:W-:Y:S02]  /*14a0*/  IMAD.MOV.U32 R7, RZ, RZ, RZ ;  /* 0x000000ffff077224 */ /* 0x000fe400078e00ff */
[----:B------:R-:W-:-:S04]  /*14b0*/  IMAD.WIDE.U32 R6, R15, R11, R6 ;  /* 0x0000000b0f067225 */ /* 0x000fc800078e0006 */
[C---:B------:R-:W-:Y:S02]  /*14c0*/  IMAD R15, R13.reuse, R11, RZ ;  /* 0x0000000b0d0f7224 */ /* 0x040fe400078e02ff */
[----:B------:R-:W-:-:S04]  /*14d0*/  IMAD.HI.U32 R6, P0, R13, R12, R6 ;  /* 0x0000000c0d067227 */ /* 0x000fc80007800006 */
[----:B------:R-:W-:Y:S01]  /*14e0*/  IMAD.HI.U32 R13, R13, R11, RZ ;  /* 0x0000000b0d0d7227 */ /* 0x000fe200078e00ff */
[----:B------:R-:W-:-:S03]  /*14f0*/  IADD3 R15, P1, PT, R15, R6, RZ ;  /* 0x000000060f0f7210 */ /* 0x000fc60007f3e0ff */
[----:B------:R-:W-:Y:S02]  /*1500*/  IMAD.X R13, RZ, RZ, R13, P0 ;  /* 0x000000ffff0d7224 */ /* 0x000fe400000e060d */
[----:B------:R-:W-:-:S04]  /*1510*/  IMAD.WIDE.U32 R6, R15, UR8, RZ ;  /* 0x000000080f067c25 */ /* 0x000fc8000f8e00ff */
[----:B------:R-:W-:Y:S01]  /*1520*/  IMAD.X R13, RZ, RZ, R13, P1 ;  /* 0x000000ffff0d7224 */ /* 0x000fe200008e060d */
[----:B------:R-:W-:Y:S01]  /*1530*/  IADD3 R16, P1, PT, -R6, R12, RZ ;  /* 0x0000000c06107210 */ /* 0x000fe20007f3e1ff */
[C---:B------:R-:W-:Y:S02]  /*1540*/  IMAD R14, R15.reuse, UR9, R7 ;  /* 0x000000090f0e7c24 */ /* 0x040fe4000f8e0207 */
[----:B------:R-:W-:Y:S01]  /*1550*/  VIADD R6, R15, 0x1 ;  /* 0x000000010f067836 */ /* 0x000fe20000000000 */
[----:B------:R-:W-:Y:S01]  /*1560*/  ISETP.GE.U32.AND P0, PT, R16, UR8, PT ;  /* 0x0000000810007c0c */ /* 0x000fe2000bf06070 */
[----:B------:R-:W-:-:S04]  /*1570*/  IMAD R14, R13, UR8, R14 ;  /* 0x000000080d0e7c24 */ /* 0x000fc8000f8e020e */
[----:B------:R-:W-:Y:S01]  /*1580*/  IMAD.X R14, R11, 0x1, ~R14, P1 ;  /* 0x000000010b0e7824 */ /* 0x000fe200008e0e0e */
[----:B------:R-:W-:-:S04]  /*1590*/  IADD3 R7, P1, PT, R16, -UR8, RZ ;  /* 0x8000000810077c10 */ /* 0x000fc8000ff3e0ff */
[C---:B------:R-:W-:Y:S02]  /*15a0*/  ISETP.GE.U32.AND.EX P0, PT, R14.reuse, UR9, PT, P0 ;  /* 0x000000090e007c0c */ /* 0x040fe4000bf06100 */
[----:B------:R-:W-:Y:S02]  /*15b0*/  IADD3.X R11, PT, PT, R14, ~UR9, RZ, P1, !PT ;  /* 0x800000090e0b7c10 */ /* 0x000fe40008ffe4ff */
[----:B------:R-:W-:Y:S02]  /*15c0*/  SEL R7, R7, R16, P0 ;  /* 0x0000001007077207 */ /* 0x000fe40000000000 */
[----:B------:R-:W-:Y:S02]  /*15d0*/  SEL R15, R6, R15, P0 ;  /* 0x0000000f060f7207 */ /* 0x000fe40000000000 */
[----:B------:R-:W-:Y:S02]  /*15e0*/  SEL R11, R11, R14, P0 ;  /* 0x0000000e0b0b7207 */ /* 0x000fe40000000000 */
[----:B------:R-:W-:Y:S01]  /*15f0*/  ISETP.GE.U32.AND P0, PT, R7, UR8, PT ;  /* 0x0000000807007c0c */ /* 0x000fe2000bf06070 */
[----:B------:R-:W-:Y:S01]  /*1600*/  VIADD R6, R15, 0x1 ;  /* 0x000000010f067836 */ /* 0x000fe20000000000 */
[----:B------:R-:W-:-:S02]  /*1610*/  ISETP.NE.U32.AND P1, PT, RZ, UR8, PT ;  /* 0x00000008ff007c0c */ /* 0x000fc4000bf25070 */
[----:B------:R-:W-:Y:S01]  /*1620*/  ISETP.GE.U32.AND.EX P0, PT, R11, UR9, PT, P0 ;  /* 0x000000090b007c0c */ /* 0x000fe2000bf06100 */
[----:B------:R-:W-:Y:S01]  /*1630*/  IMAD.MOV.U32 R11, RZ, RZ, 0x0 ;  /* 0x00000000ff0b7424 */ /* 0x000fe200078e00ff */
[----:B------:R-:W-:Y:S02]  /*1640*/  ISETP.NE.AND.EX P1, PT, RZ, UR9, PT, P1 ;  /* 0x00000009ff007c0c */ /* 0x000fe4000bf25310 */
[----:B------:R-:W-:-:S04]  /*1650*/  SEL R6, R6, R15, P0 ;  /* 0x0000000f06067207 */ /* 0x000fc80000000000 */
[----:B------:R-:W-:Y:S01]  /*1660*/  SEL R6, R6, 0xffffffff, P1 ;  /* 0xffffffff06067807 */ /* 0x000fe20000800000 */
[----:B------:R-:W-:Y:S06]  /*1670*/  RET.REL.NODEC R10 `(mergeBatchResults) ;  /* 0xffffffe80a607950 */ /* 0x000fec0003c3ffff */
.L_x_21:
[----:B------:R-:W-:-:S00]  /*1680*/  BRA `(.L_x_21) ;  /* 0xfffffffc00fc7947 */ /* 0x000fc0000383ffff */
[----:B------:R-:W-:-:S00]  /*1690*/  NOP ;  /* 0x0000000000007918 */ /* 0x000fc00000000000 */
        /* <DEDUP_REMOVED lines=14> */
.L_x_70:


//--------------------- .text.mergeDbResults      --------------------------
	.section	.text.mergeDbResults,"ax",@progbits
	.align	128
        .global         mergeDbResults
        .type           mergeDbResults,@function
        .size           mergeDbResults,(.L_x_71 - mergeDbResults)
        .other          mergeDbResults,@"STO_CUDA_ENTRY STV_DEFAULT"
mergeDbResults:
.text.mergeDbResults:
        /* <DEDUP_REMOVED lines=21> */
[----:B------:R-:W0:Y:S01]  /*0150*/  LDCU.64 UR18, c[0x0][0x3b0] ;  /* 0x00007600ff1277ac */ /* 0x000e220008000a00 */
[----:B------:R-:W-:Y:S01]  /*0160*/  UMOV UR4, URZ ;  /* 0x000000ff00047c82 */ /* 0x000fe20008000000 */
[----:B------:R-:W-:Y:S01]  /*0170*/  UMOV UR9, 0x3 ;  /* 0x0000000300097882 */ /* 0x000fe20000000000 */
[----:B-1234-:R-:W-:-:S05]  /*0180*/  UMOV UR5, URZ ;  /* 0x000000ff00057c82 */ /* 0x01efca0008000000 */
.L_x_42:
[----:B0-----:R-:W-:Y:S01]  /*0190*/  IMAD.U32 R6, RZ, RZ, UR9 ;  /* 0x00000009ff067e24 */ /* 0x001fe2000f8e00ff */
[----:B------:R-:W-:Y:S01]  /*01a0*/  UIADD3 UR4, UPT, UPT, UR4, 0x4, URZ ;  /* 0x0000000404047890 */ /* 0x000fe2000fffe0ff */
[----:B------:R-:W-:Y:S01]  /*01b0*/  IMAD.U32 R7, RZ, RZ, UR5 ;  /* 0x00000005ff077e24 */ /* 0x000fe2000f8e00ff */
[----:B------:R-:W1:Y:S01]  /*01c0*/  LDCU.64 UR6, c[0x0][0x3a0] ;  /* 0x00007400ff0677ac */ /* 0x000e620008000a00 */
[----:B------:R-:W-:Y:S01]  /*01d0*/  BSSY.RECONVERGENT B0, `(.L_x_22) ;  /* 0x0000023000007945 */ /* 0x000fe20003800200 */
[----:B------:R-:W-:Y:S01]  /*01e0*/  IMAD.WIDE.U32 R6, R0, 0x40, R6 ;  /* 0x0000004000067825 */ /* 0x000fe200078e0006 */
[----:B------:R-:W-:Y:S02]  /*01f0*/  UISETP.NE.AND UP1, UPT, UR4, 0x40, UPT ;  /* 0x000000400400788c */ /* 0x000fe4000bf25270 */
[----:B------:R-:W-:-:S04]  /*0200*/  IADD3 R8, P0, PT, R6, -0x3, RZ ;  /* 0xfffffffd06087810 */ /* 0x000fc80007f1e0ff */
        /* <DEDUP_REMOVED lines=26> */
.L_x_23:
[----:B------:R-:W-:-:S07]  /*03b0*/  MOV R12, 0x3d0 ;  /* 0x000003d0000c7802 */ /* 0x000fce0000000f00 */
[----:B0-----:R-:W-:Y:S05]  /*03c0*/  CALL.REL.NOINC `($__internal_1_$__cuda_sm20_div_u64) ;  /* 0x0000000c00bc7944 */ /* 0x001fea0003c00000 */
[----:B------:R-:W-:Y:S02]  /*03d0*/  IMAD.MOV R12, RZ, RZ, -R11 ;  /* 0x000000ffff0c7224 */ /* 0x000fe400078e0a0b */
[----:B------:R-:W-:-:S04]  /*03e0*/  IMAD.U32 R9, RZ, RZ, UR13 ;  /* 0x0000000dff097e24 */ /* 0x000fc8000f8e00ff */
[----:B------:R-:W-:-:S07]  /*03f0*/  IMAD R12, R12, R9, R8 ;  /* 0x000000090c0c7224 */ /* 0x000fce00078e0208 */
.L_x_24:
[----:B0-----:R-:W-:Y:S05]  /*0400*/  BSYNC.RECONVERGENT B0 ;  /* 0x0000000000007941 */ /* 0x001fea0003800200 */
.L_x_22:
[----:B------:R-:W-:Y:S01]  /*0410*/  IADD3 R8, P1, PT, R6, -0x2, RZ ;  /* 0xfffffffe06087810 */ /* 0x000fe20007f3e0ff */
[----:B------:R-:W-:Y:S01]  /*0420*/  BSSY.RECONVERGENT B0, `(.L_x_25) ;  /* 0x0000022000007945 */ /* 0x000fe20003800200 */
[----:B------:R-:W-:Y:S02]  /*0430*/  ISETP.GE.U32.AND P0, PT, R12, R9, PT ;  /* 0x000000090c00720c */ /* 0x000fe40003f06070 */
[----:B------:R-:W-:Y:S02]  /*0440*/  IADD3.X R10, PT, PT, R7, -0x1, RZ, P1, !PT ;  /* 0xffffffff070a7810 */ /* 0x000fe40000ffe4ff */
[----:B------:R-:W-:Y:S02]  /*0450*/  ISETP.GE.U32.AND P1, PT, R11, UR14, PT ;  /* 0x0000000e0b007c0c */ /* 0x000fe4000bf26070 */
[----:B------:R-:W-:Y:S02]  /*0460*/  ISETP.GE.U32.AND.EX P0, PT, RZ, UR12, PT, P0 ;  /* 0x0000000cff007c0c */ /* 0x000fe4000bf06100 */
[----:B------:R-:W-:-:S02]  /*0470*/  LOP3.LUT R13, R10, UR12, RZ, 0xfc, !PT ;  /* 0x0000000c0a0d7c12 */ /* 0x000fc4000f8efcff */
[----:B------:R-:W-:Y:S02]  /*0480*/  ISETP.GE.U32.OR.EX P0, PT, RZ, UR15, P0, P1 ;  /* 0x0000000fff007c0c */ /* 0x000fe40008706510 */
[----:B------:R-:W-:-:S11]  /*0490*/  ISETP.NE.U32.AND P2, PT, R13, RZ, PT ;  /* 0x000000ff0d00720c */ /* 0x000fd60003f45070 */
[----:B------:R-:W-:Y:S05]  /*04a0*/  @P0 BRA `(.L_x_26) ;  /* 0x0000000000640947 */ /* 0x000fea0003800000 */
[----:B------:R-:W2:Y:S04]  /*04b0*/  LDG.E.64 R16, desc[UR10][R2.64] ;  /* 0x0000000a02107981 */ /* 0x000ea8000c1e1b00 */
[----:B------:R-:W3:Y:S01]  /*04c0*/  LDG.E.64 R14, desc[UR10][R4.64] ;  /* 0x0000000a040e7981 */ /* 0x000ee2000c1e1b00 */
[----:B------:R-:W-:Y:S01]  /*04d0*/  UIADD3 UR8, UPT, UPT, UR9, -0x3, URZ ;  /* 0xfffffffd09087890 */ /* 0x000fe2000fffe0ff */
[----:B------:R-:W-:-:S05]  /*04e0*/  IMAD.MOV.U32 R21, RZ, RZ, 0x1 ;  /* 0x00000001ff157424 */ /* 0x000fca00078e00ff */
[C---:B------:R-:W-:Y:S02]  /*04f0*/  SHF.L.U32 R13, R21.reuse, UR8, RZ ;  /* 0x00000008150d7c19 */ /* 0x040fe400080006ff */
[----:B------:R-:W-:Y:S02]  /*0500*/  SHF.L.U64.HI R19, R21, UR8, RZ ;  /* 0x0000000815137c19 */ /* 0x000fe400080102ff */
[-C--:B--2---:R-:W-:Y:S02]  /*0510*/  LOP3.LUT P0, RZ, R16, R13.reuse, RZ, 0xc0, !PT ;  /* 0x0000000d10ff7212 */ /* 0x084fe4000780c0ff */
[----:B---3--:R-:W-:Y:S02]  /*0520*/  LOP3.LUT P1, RZ, R14, R13, RZ, 0xc0, !PT ;  /* 0x0000000d0eff7212 */ /* 0x008fe4000782c0ff */
[-C--:B------:R-:W-:Y:S02]  /*0530*/  LOP3.LUT P0, RZ, R17, R19.reuse, RZ, 0xc0, P0 ;  /* 0x0000001311ff7212 */ /* 0x080fe4000000c0ff */
[----:B------:R-:W-:-:S04]  /*0540*/  LOP3.LUT P1, RZ, R15, R19, RZ, 0xc0, P1 ;  /* 0x000000130fff7212 */ /* 0x000fc8000082c0ff */
[----:B------:R-:W-:-:S13]  /*0550*/  PLOP3.LUT P0, PT, P0, P1, PT, 0x2f, 0xf2 ;  /* 0x0000000000f2781c */ /* 0x000fda0000702577 */
[----:B------:R-:W-:Y:S05]  /*0560*/  @P0 BRA `(.L_x_26) ;  /* 0x0000000000340947 */ /* 0x000fea0003800000 */
[C---:B------:R-:W-:Y:S01]  /*0570*/  IMAD.SHL.U32 R18, R11.reuse, 0x4, RZ ;  /* 0x000000040b127824 */ /* 0x040fe200078e00ff */
[----:B------:R-:W-:-:S04]  /*0580*/  SHF.L.U64.HI R13, R11, 0x2, RZ ;  /* 0x000000020b0d7819 */ /* 0x000fc800000102ff */
[C---:B------:R-:W-:Y:S02]  /*0590*/  IADD3 R16, P0, PT, R18.reuse, UR16, RZ ;  /* 0x0000001012107c10 */ /* 0x040fe4000ff1e0ff */
[----:B------:R-:W-:Y:S02]  /*05a0*/  IADD3 R18, P1, PT, R18, UR18, RZ ;  /* 0x0000001212127c10 */ /* 0x000fe4000ff3e0ff */
[C---:B------:R-:W-:Y:S02]  /*05b0*/  IADD3.X R17, PT, PT, R13.reuse, UR17, RZ, P0, !PT ;  /* 0x000000110d117c10 */ /* 0x040fe400087fe4ff */
[----:B------:R-:W-:-:S03]  /*05c0*/  IADD3.X R19, PT, PT, R13, UR19, RZ, P1, !PT ;  /* 0x000000130d137c10 */ /* 0x000fc60008ffe4ff */
[----:B------:R0:W-:Y:S04]  /*05d0*/  REDG.E.MIN.STRONG.GPU desc[UR10][R16.64], R12 ;  /* 0x0000000c1000798e */ /* 0x0001e8000c92e10a */
[----:B------:R-:W2:Y:S02]  /*05e0*/  ATOMG.E.ADD.STRONG.GPU PT, R18, desc[UR10][R18.64], R21 ;  /* 0x80000015121279a8 */ /* 0x000ea400081ef10a */
[----:B--2---:R-:W-:-:S13]  /*05f0*/  ISETP.GT.U32.AND P0, PT, R18, 0xff, PT ;  /* 0x000000ff1200780c */ /* 0x004fda0003f04070 */
[----:B------:R-:W1:Y:S01]  /*0600*/  @!P0 LDC.64 R14, c[0x0][0x3b8] ;  /* 0x0000ee00ff0e8b82 */ /* 0x000e620000000a00 */
[----:B------:R-:W-:-:S04]  /*0610*/  @!P0 IMAD R11, R11, 0x100, R18 ;  /* 0x000001000b0b8824 */ /* 0x000fc800078e0212 */
[----:B-1----:R-:W-:-:S05]  /*0620*/  @!P0 IMAD.WIDE.U32 R14, R11, 0x4, R14 ;  /* 0x000000040b0e8825 */ /* 0x002fca00078e000e */
[----:B------:R0:W-:Y:S02]  /*0630*/  @!P0 STG.E desc[UR10][R14.64], R12 ;  /* 0x0000000c0e008986 */ /* 0x0001e4000c10190a */
.L_x_26:
[----:B------:R-:W-:Y:S05]  /*0640*/  BSYNC.RECONVERGENT B0 ;  /* 0x0000000000007941 */ /* 0x000fea0003800200 */
.L_x_25:
[----:B------:R-:W-:Y:S04]  /*0650*/  BSSY.RECONVERGENT B0, `(.L_x_27) ;  /* 0x000001d000007945 */ /* 0x000fe80003800200 */
[----:B------:R-:W-:Y:S05]  /*0660*/  @P2 BRA `(.L_x_28) ;  /* 0x0000000000542947 */ /* 0x000fea0003800000 */
[----:B0-----:R-:W0:Y:S01]  /*0670*/  I2F.U32.RP R12, R9 ;  /* 0x00000009000c7306 */ /* 0x001e220000209000 */
[----:B------:R-:W-:-:S07]  /*0680*/  ISETP.NE.U32.AND P2, PT, R9, RZ, PT ;  /* 0x000000ff0900720c */ /* 0x000fce0003f45070 */
[----:B0-----:R-:W0:Y:S02]  /*0690*/  MUFU.RCP R12, R12 ;  /* 0x0000000c000c7308 */ /* 0x001e240000001000 */
[----:B0-----:R-:W-:-:S06]  /*06a0*/  VIADD R13, R12, 0xffffffe ;  /* 0x0ffffffe0c0d7836 */ /* 0x001fcc0000000000 */
[----:B------:R-:W0:Y:S02]  /*06b0*/  F2I.FTZ.U32.TRUNC.NTZ R11, R13 ;  /* 0x0000000d000b7305 */ /* 0x000e24000021f000 */
[----:B0-----:R-:W-:-:S04]  /*06c0*/  IMAD.MOV R10, RZ, RZ, -R11 ;  /* 0x000000ffff0a7224 */ /* 0x001fc800078e0a0b */
[----:B------:R-:W-:Y:S02]  /*06d0*/  IMAD R15, R10, R9, RZ ;  /* 0x000000090a0f7224 */ /* 0x000fe400078e02ff */
[----:B------:R-:W-:-:S04]  /*06e0*/  IMAD.MOV.U32 R10, RZ, RZ, RZ ;  /* 0x000000ffff0a7224 */ /* 0x000fc800078e00ff */
        /* <DEDUP_REMOVED lines=13> */
.L_x_28:
[----:B------:R-:W-:Y:S01]  /*07c0*/  IMAD.MOV.U32 R9, RZ, RZ, R10 ;  /* 0x000000ffff097224 */ /* 0x000fe200078e000a */
[----:B0-----:R-:W-:-:S07]  /*07d0*/  MOV R12, 0x7f0 ;  /* 0x000007f0000c7802 */ /* 0x001fce0000000f00 */
[----:B------:R-:W-:Y:S05]  /*07e0*/  CALL.REL.NOINC `($__internal_1_$__cuda_sm20_div_u64) ;  /* 0x0000000800b47944 */ /* 0x000fea0003c00000 */
[----:B------:R-:W-:Y:S02]  /*07f0*/  IMAD.MOV R12, RZ, RZ, -R11 ;  /* 0x000000ffff0c7224 */ /* 0x000fe400078e0a0b */
[----:B------:R-:W-:-:S04]  /*0800*/  IMAD.U32 R9, RZ, RZ, UR13 ;  /* 0x0000000dff097e24 */ /* 0x000fc8000f8e00ff */
[----:B------:R-:W-:-:S07]  /*0810*/  IMAD R12, R12, R9, R8 ;  /* 0x000000090c0c7224 */ /* 0x000fce00078e0208 */
.L_x_29:
[----:B------:R-:W-:Y:S05]  /*0820*/  BSYNC.RECONVERGENT B0 ;  /* 0x0000000000007941 */ /* 0x000fea0003800200 */
.L_x_27:
        /* <DEDUP_REMOVED lines=35> */
.L_x_31:
[----:B------:R-:W-:Y:S05]  /*0a60*/  BSYNC.RECONVERGENT B0 ;  /* 0x0000000000007941 */ /* 0x000fea0003800200 */
.L_x_30:
[----:B------:R-:W-:Y:S04]  /*0a70*/  BSSY.RECONVERGENT B0, `(.L_x_32) ;  /* 0x000001e000007945 */ /* 0x000fe80003800200 */
[----:B------:R-:W-:Y:S05]  /*0a80*/  @P2 BRA `(.L_x_33) ;  /* 0x0000000000542947 */ /* 0x000fea0003800000 */
[----:B------:R-:W1:Y:S01]  /*0a90*/  I2F.U32.RP R13, R9 ;  /* 0x00000009000d7306 */ /* 0x000e620000209000 */
[----:B------:R-:W-:-:S07]  /*0aa0*/  ISETP.NE.U32.AND P2, PT, R9, RZ, PT ;  /* 0x000000ff0900720c */ /* 0x000fce0003f45070 */
[----:B-1----:R-:W1:Y:S02]  /*0ab0*/  MUFU.RCP R13, R13 ;  /* 0x0000000d000d7308 */ /* 0x002e640000001000 */
[----:B-1----:R-:W-:-:S06]  /*0ac0*/  VIADD R11, R13, 0xffffffe ;  /* 0x0ffffffe0d0b7836 */ /* 0x002fcc0000000000 */
[----:B------:R-:W1:Y:S02]  /*0ad0*/  F2I.FTZ.U32.TRUNC.NTZ R11, R11 ;  /* 0x0000000b000b7305 */ /* 0x000e64000021f000 */
[----:B-1----:R-:W-:-:S04]  /*0ae0*/  IMAD.MOV R10, RZ, RZ, -R11 ;  /* 0x000000ffff0a7224 */ /* 0x002fc800078e0a0b */
[----:B0-----:R-:W-:Y:S02]  /*0af0*/  IMAD R15, R10, R9, RZ ;  /* 0x000000090a0f7224 */ /* 0x001fe400078e02ff */
        /* <DEDUP_REMOVED lines=14> */
.L_x_33:
[----:B------:R-:W-:Y:S01]  /*0be0*/  IMAD.MOV.U32 R9, RZ, RZ, R10 ;  /* 0x000000ffff097224 */ /* 0x000fe200078e000a */
[----:B0-----:R-:W-:-:S07]  /*0bf0*/  MOV R12, 0xc10 ;  /* 0x00000c10000c7802 */ /* 0x001fce0000000f00 */
[----:B------:R-:W-:Y:S05]  /*0c00*/  CALL.REL.NOINC `($__internal_1_$__cuda_sm20_div_u64) ;  /* 0x0000000400ac7944 */ /* 0x000fea0003c00000 */
[--C-:B------:R-:W-:Y:S02]  /*0c10*/  IMAD.MOV R12, RZ, RZ, -R11.reuse ;  /* 0x000000ffff0c7224 */ /* 0x100fe400078e0a0b */
[----:B------:R-:W-:Y:S02]  /*0c20*/  IMAD.U32 R9, RZ, RZ, UR13 ;  /* 0x0000000dff097e24 */ /* 0x000fe4000f8e00ff */
[----:B------:R-:W-:Y:S02]  /*0c30*/  IMAD.MOV.U32 R10, RZ, RZ, R11 ;  /* 0x000000ffff0a7224 */ /* 0x000fe400078e000b */
[----:B------:R-:W-:-:S07]  /*0c40*/  IMAD R8, R12, R9, R8 ;  /* 0x000000090c087224 */ /* 0x000fce00078e0208 */
.L_x_34:
[----:B------:R-:W-:Y:S05]  /*0c50*/  BSYNC.RECONVERGENT B0 ;  /* 0x0000000000007941 */ /* 0x000fea0003800200 */
.L_x_32:
[----:B------:R-:W-:Y:S01]  /*0c60*/  ISETP.GE.U32.AND P0, PT, R8, R9, PT ;  /* 0x000000090800720c */ /* 0x000fe20003f06070 */
[----:B------:R-:W-:Y:S01]  /*0c70*/  BSSY.RECONVERGENT B0, `(.L_x_35) ;  /* 0x0000020000007945 */ /* 0x000fe20003800200 */
[----:B------:R-:W-:Y:S02]  /*0c80*/  ISETP.GE.U32.AND P1, PT, R10, UR14, PT ;  /* 0x0000000e0a007c0c */ /* 0x000fe4000bf26070 */
[----:B------:R-:W-:Y:S02]  /*0c90*/  ISETP.GE.U32.AND.EX P0, PT, RZ, UR12, PT, P0 ;  /* 0x0000000cff007c0c */ /* 0x000fe4000bf06100 */
[----:B------:R-:W-:Y:S02]  /*0ca0*/  LOP3.LUT R11, R7, UR12, RZ, 0xfc, !PT ;  /* 0x0000000c070b7c12 */ /* 0x000fe4000f8efcff */
        /* <DEDUP_REMOVED lines=28> */
.L_x_36:
[----:B------:R-:W-:Y:S05]  /*0e70*/  BSYNC.RECONVERGENT B0 ;  /* 0x0000000000007941 */ /* 0x000fea0003800200 */
.L_x_35:
[----:B------:R-:W-:Y:S04]  /*0e80*/  BSSY.RECONVERGENT B0, `(.L_x_37) ;  /* 0x0000020000007945 */ /* 0x000fe80003800200 */
[----:B------:R-:W-:Y:S05]  /*0e90*/  @P2 BRA `(.L_x_38) ;  /* 0x0000000000582947 */ /* 0x000fea0003800000 */
[----:B0-----:R-:W0:Y:S01]  /*0ea0*/  I2F.U32.RP R12, R9 ;  /* 0x00000009000c7306 */ /* 0x001e220000209000 */
[----:B------:R-:W-:-:S07]  /*0eb0*/  ISETP.NE.U32.AND P2, PT, R9, RZ, PT ;  /* 0x000000ff0900720c */ /* 0x000fce0003f45070 */
[----:B0-----:R-:W0:Y:S02]  /*0ec0*/  MUFU.RCP R12, R12 ;  /* 0x0000000c000c7308 */ /* 0x001e240000001000 */
[----:B0-----:R-:W-:-:S06]  /*0ed0*/  VIADD R10, R12, 0xffffffe ;  /* 0x0ffffffe0c0a7836 */ /* 0x001fcc0000000000 */
[----:B------:R0:W1:Y:S02]  /*0ee0*/  F2I.FTZ.U32.TRUNC.NTZ R11, R10 ;  /* 0x0000000a000b7305 */ /* 0x000064000021f000 */
[----:B0-----:R-:W-:Y:S02]  /*0ef0*/  IMAD.MOV.U32 R10, RZ, RZ, RZ ;  /* 0x000000ffff0a7224 */ /* 0x001fe400078e00ff */
[----:B-1----:R-:W-:-:S04]  /*0f00*/  IMAD.MOV R8, RZ, RZ, -R11 ;  /* 0x000000ffff087224 */ /* 0x002fc800078e0a0b */
        /* <DEDUP_REMOVED lines=15> */
.L_x_38:
[----:B0-----:R-:W-:Y:S01]  /*1000*/  IMAD.MOV.U32 R8, RZ, RZ, R6 ;  /* 0x000000ffff087224 */ /* 0x001fe200078e0006 */
[----:B------:R-:W-:Y:S01]  /*1010*/  MOV R12, 0x1040 ;  /* 0x00001040000c7802 */ /* 0x000fe20000000f00 */
[----:B------:R-:W-:-:S07]  /*1020*/  IMAD.MOV.U32 R9, RZ, RZ, R7 ;  /* 0x000000ffff097224 */ /* 0x000fce00078e0007 */
[----:B------:R-:W-:Y:S05]  /*1030*/  CALL.REL.NOINC `($__internal_1_$__cuda_sm20_div_u64) ;  /* 0x0000000000a07944 */ /* 0x000fea0003c00000 */
[--C-:B------:R-:W-:Y:S02]  /*1040*/  IMAD.MOV R15, RZ, RZ, -R11.reuse ;  /* 0x000000ffff0f7224 */ /* 0x100fe400078e0a0b */
[----:B------:R-:W-:Y:S02]  /*1050*/  IMAD.U32 R9, RZ, RZ, UR13 ;  /* 0x0000000dff097e24 */ /* 0x000fe4000f8e00ff */
[----:B------:R-:W-:Y:S02]  /*1060*/  IMAD.MOV.U32 R12, RZ, RZ, R11 ;  /* 0x000000ffff0c7224 */ /* 0x000fe400078e000b */
[----:B------:R-:W-:-:S07]  /*1070*/  IMAD R15, R15, R9, R6 ;  /* 0x000000090f0f7224 */ /* 0x000fce00078e0206 */
.L_x_39:
[----:B------:R-:W-:Y:S05]  /*1080*/  BSYNC.RECONVERGENT B0 ;  /* 0x0000000000007941 */ /* 0x000fea0003800200 */
.L_x_37:
[----:B------:R-:W-:Y:S01]  /*1090*/  ISETP.GE.U32.AND P0, PT, R15, R9, PT ;  /* 0x000000090f00720c */ /* 0x000fe20003f06070 */
[----:B------:R-:W-:Y:S01]  /*10a0*/  BSSY.RECONVERGENT B0, `(.L_x_40) ;  /* 0x000001d000007945 */ /* 0x000fe20003800200 */
[----:B------:R-:W-:Y:S02]  /*10b0*/  ISETP.GE.U32.AND P1, PT, R12, UR14, PT ;  /* 0x0000000e0c007c0c */ /* 0x000fe4000bf26070 */
[----:B------:R-:W-:-:S04]  /*10c0*/  ISETP.GE.U32.AND.EX P0, PT, RZ, UR12, PT, P0 ;  /* 0x0000000cff007c0c */ /* 0x000fc8000bf06100 */
[----:B------:R-:W-:-:S13]  /*10d0*/  ISETP.GE.U32.OR.EX P0, PT, RZ, UR15, P0, P1 ;  /* 0x0000000fff007c0c */ /* 0x000fda0008706510 */
[----:B------:R-:W-:Y:S05]  /*10e0*/  @P0 BRA `(.L_x_41) ;  /* 0x0000000000600947 */ /* 0x000fea0003800000 */
[----:B------:R-:W2:Y:S04]  /*10f0*/  LDG.E.64 R8, desc[UR10][R2.64] ;  /* 0x0000000a02087981 */ /* 0x000ea8000c1e1b00 */
[----:B------:R-:W3:Y:S01]  /*1100*/  LDG.E.64 R6, desc[UR10][R4.64] ;  /* 0x0000000a04067981 */ /* 0x000ee2000c1e1b00 */
        /* <DEDUP_REMOVED lines=22> */
.L_x_41:
[----:B------:R-:W-:Y:S05]  /*1270*/  BSYNC.RECONVERGENT B0 ;  /* 0x0000000000007941 */ /* 0x000fea0003800200 */
.L_x_40:
[----:B------:R-:W-:-:S04]  /*1280*/  UIADD3 UR9, UP0, UPT, UR9, 0x4, URZ ;  /* 0x0000000409097890 */ /* 0x000fc8000ff1e0ff */
[----:B------:R-:W-:Y:S01]  /*1290*/  UIADD3.X UR5, UPT, UPT, URZ, UR5, URZ, UP0, !UPT ;  /* 0x00000005ff057290 */ /* 0x000fe200087fe4ff */
[----:B------:R-:W-:Y:S11]  /*12a0*/  BRA.U UP1, `(.L_x_42) ;  /* 0xffffffed01b87547 */ /* 0x000ff6000b83ffff */
[----:B------:R-:W-:Y:S05]  /*12b0*/  EXIT ;  /* 0x000000000000794d */ /* 0x000fea0003800000 */
        .weak           $__internal_1_$__cuda_sm20_div_u64
        .type           $__internal_1_$__cuda_sm20_div_u64,@function
        .size           $__internal_1_$__cuda_sm20_div_u64,(.L_x_71 - $__internal_1_$__cuda_sm20_div_u64)
$__internal_1_$__cuda_sm20_div_u64:
        /* <DEDUP_REMOVED lines=8> */
[----:B------:R-:W-:-:S04]  /*1340*/  IMAD.HI.U32 R14, R10, R17, RZ ;  /* 0x000000110a0e7227 */ /* 0x000fc800078e00ff */
[----:B------:R-:W-:Y:S02]  /*1350*/  IMAD.X R19, RZ, RZ, ~R15, P0 ;  /* 0x000000ffff137224 */ /* 0x000fe400000e0e0f */
[----:B------:R-:W-:Y:S02]  /*1360*/  IMAD.MOV.U32 R15, RZ, RZ, R10 ;  /* 0x000000ffff0f7224 */ /* 0x000fe400078e000a */
[-C--:B------:R-:W-:Y:S02]  /*1370*/  IMAD R21, R11, R19.reuse, RZ ;  /* 0x000000130b157224 */ /* 0x080fe400078e02ff */
[----:B------:R-:W-:-:S04]  /*1380*/  IMAD.WIDE.U32 R14, P0, R10, R19, R14 ;  /* 0x000000130a0e7225 */ /* 0x000fc8000780000e */
[----:B------:R-:W-:-:S04]  /*1390*/  IMAD.HI.U32 R13, R11, R19, RZ ;  /* 0x000000130b0d7227 */ /* 0x000fc800078e00ff */
[----:B------:R-:W-:-:S04]  /*13a0*/  IMAD.HI.U32 R14, P1, R11, R17, R14 ;  /* 0x000000110b0e7227 */ /* 0x000fc8000782000e */
[----:B------:R-:W-:Y:S01]  /*13b0*/  IMAD.X R13, R13, 0x1, R11, P0 ;  /* 0x000000010d0d7824 */ /* 0x000fe200000e060b */
[----:B------:R-:W-:-:S04]  /*13c0*/  IADD3 R15, P2, PT, R21, R14, RZ ;  /* 0x0000000e150f7210 */ /* 0x000fc80007f5e0ff */
[----:B------:R-:W-:Y:S01]  /*13d0*/  IADD3.X R13, PT, PT, RZ, RZ, R13, P2, P1 ;  /* 0x000000ffff0d7210 */ /* 0x000fe200017e240d */
[----:B------:R-:W-:-:S04]  /*13e0*/  IMAD.WIDE.U32 R10, R15, UR6, RZ ;  /* 0x000000060f0a7c25 */ /* 0x000fc8000f8e00ff */
        /* <DEDUP_REMOVED lines=42> */
[----:B------:R-:W-:Y:S06]  /*1690*/  RET.REL.NODEC R12 `(mergeDbResults) ;  /* 0xffffffe80c587950 */ /* 0x000fec0003c3ffff */
.L_x_43:
        /* <DEDUP_REMOVED lines=14> */
.L_x_71:


//--------------------- .text.openResults         --------------------------
	.section	.text.openResults,"ax",@progbits
	.align	128
        .global         openResults
        .type           openResults,@function
        .size           openResults,(.L_x_72 - openResults)
        .other          openResults,@"STO_CUDA_ENTRY STV_DEFAULT"
openResults:
.text.openResults:
        /* <DEDUP_REMOVED lines=13> */
[----:B------:R-:W2:Y:S01]  /*00d0*/  LDCU.64 UR10, c[0x0][0x358] ;  /* 0x00006b00ff0a77ac */ /* 0x000ea20008000a00 */
[----:B------:R-:W3:Y:S01]  /*00e0*/  LDCU UR22, c[0x0][0x3a4] ;  /* 0x00007480ff1677ac */ /* 0x000ee20008000800 */
[----:B------:R-:W4:Y:S01]  /*00f0*/  LDCU UR23, c[0x0][0x3a0] ;  /* 0x00007400ff1777ac */ /* 0x000f220008000800 */
[C---:B0-----:R-:W-:Y:S02]  /*0100*/  IADD3 R2, P0, PT, R8.reuse, UR4, RZ ;  /* 0x0000000408027c10 */ /* 0x041fe4000ff1e0ff */
[C---:B------:R-:W-:Y:S01]  /*0110*/  IADD3 R4, P1, PT, R8.reuse, UR6, RZ ;  /* 0x0000000608047c10 */ /* 0x040fe2000ff3e0ff */
[----:B------:R-:W0:Y:S01]  /*0120*/  LDCU.64 UR24, c[0x0][0x3a0] ;  /* 0x00007400ff1877ac */ /* 0x000e220008000a00 */
[----:B-1----:R-:W-:-:S02]  /*0130*/  IADD3 R8, P2, PT, R8, UR8, RZ ;  /* 0x0000000808087c10 */ /* 0x002fc4000ff5e0ff */
[C---:B------:R-:W-:Y:S01]  /*0140*/  IADD3.X R3, PT, PT, R6.reuse, UR5, RZ, P0, !PT ;  /* 0x0000000506037c10 */ /* 0x040fe200087fe4ff */
[----:B------:R-:W1:Y:S01]  /*0150*/  LDCU.64 UR12, c[0x0][0x3c0] ;  /* 0x00007800ff0c77ac */ /* 0x000e620008000a00 */
[C---:B------:R-:W-:Y:S02]  /*0160*/  IADD3.X R5, PT, PT, R6.reuse, UR7, RZ, P1, !PT ;  /* 0x0000000706057c10 */ /* 0x040fe40008ffe4ff */
[----:B------:R-:W-:Y:S01]  /*0170*/  IADD3.X R9, PT, PT, R6, UR9, RZ, P2, !PT ;  /* 0x0000000906097c10 */ /* 0x000fe200097fe4ff */
[----:B------:R-:W0:Y:S01]  /*0180*/  LDCU.64 UR14, c[0x0][0x3a8] ;  /* 0x00007500ff0e77ac */ /* 0x000e220008000a00 */
[----:B--2---:R-:W2:Y:S01]  /*0190*/  LDG.E.64 R2, desc[UR10][R2.64] ;  /* 0x0000000a02027981 */ /* 0x004ea2000c1e1b00 */
[----:B------:R-:W0:Y:S03]  /*01a0*/  LDCU.64 UR16, c[0x0][0x3b0] ;  /* 0x00007600ff1077ac */ /* 0x000e260008000a00 */
[----:B------:R-:W2:Y:S01]  /*01b0*/  LDG.E.64 R4, desc[UR10][R4.64] ;  /* 0x0000000a04047981 */ /* 0x000ea2000c1e1b00 */
[----:B------:R-:W0:Y:S03]  /*01c0*/  LDCU.64 UR18, c[0x0][0x3c8] ;  /* 0x00007900ff1277ac */ /* 0x000e260008000a00 */
[----:B------:R-:W2:Y:S01]  /*01d0*/  LDG.E.64 R6, desc[UR10][R8.64] ;  /* 0x0000000a08067981 */ /* 0x000ea2000c1e1b00 */
[----:B------:R-:W0:Y:S01]  /*01e0*/  LDCU.64 UR20, c[0x0][0x398] ;  /* 0x00007300ff1477ac */ /* 0x000e220008000a00 */
[----:B------:R-:W-:Y:S01]  /*01f0*/  UMOV UR4, URZ ;  /* 0x000000ff00047c82 */ /* 0x000fe20008000000 */
[----:B------:R-:W-:Y:S01]  /*0200*/  UMOV UR9, 0x3 ;  /* 0x0000000300097882 */ /* 0x000fe20000000000 */
[----:B------:R-:W-:Y:S01]  /*0210*/  UMOV UR5, URZ ;  /* 0x000000ff00057c82 */ /* 0x000fe20008000000 */
[----:B--2---:R-:W-:-:S02]  /*0220*/  LOP3.LUT R6, R6, R4, R2, 0x96, !PT ;  /* 0x0000000406067212 */ /* 0x004fc400078e9602 */
[----:B01-34-:R-:W-:-:S07]  /*0230*/  LOP3.LUT R7, R7, R5, R3, 0x96, !PT ;  /* 0x0000000507077212 */ /* 0x01bfce00078e9603 */
.L_x_64:
[C---:B0-----:R-:W-:Y:S01]  /*0240*/  LEA R2, P0, R0.reuse, UR9, 0x6 ;  /* 0x0000000900027c11 */ /* 0x041fe2000f8030ff */
[----:B------:R-:W-:Y:S01]  /*0250*/  IMAD.U32 R9, RZ, RZ, UR22 ;  /* 0x00000016ff097e24 */ /* 0x000fe2000f8e00ff */
[----:B------:R-:W-:Y:S01]  /*0260*/  UIADD3 UR4, UPT, UPT, UR4, 0x4, URZ ;  /* 0x0000000404047890 */ /* 0x000fe2000fffe0ff */
[----:B------:R-:W-:Y:S01]  /*0270*/  BSSY.RECONVERGENT B0, `(.L_x_44) ;  /* 0x000002e000007945 */ /* 0x000fe20003800200 */
[----:B------:R-:W-:Y:S01]  /*0280*/  LEA.HI.X R3, R0, UR5, RZ, 0x6, P0 ;  /* 0x0000000500037c11 */ /* 0x000fe200080f34ff */
[----:B------:R-:W0:Y:S01]  /*0290*/  LDCU.64 UR6, c[0x0][0x3a0] ;  /* 0x00007400ff0677ac */ /* 0x000e220008000a00 */
[----:B------:R-:W-:Y:S01]  /*02a0*/  IADD3 R4, P0, PT, R2, -0x3, RZ ;  /* 0xfffffffd02047810 */ /* 0x000fe20007f1e0ff */
[----:B------:R-:W-:-:S03]  /*02b0*/  UISETP.NE.AND UP1, UPT, UR4, 0x40, UPT ;  /* 0x000000400400788c */ /* 0x000fc6000bf25270 */
[----:B------:R-:W-:-:S04]  /*02c0*/  IADD3.X R5, PT, PT, R3, -0x1, RZ, P0, !PT ;  /* 0xffffffff03057810 */ /* 0x000fc800007fe4ff */
[----:B------:R-:W-:-:S04]  /*02d0*/  LOP3.LUT R8, R5, R9, RZ, 0xfc, !PT ;  /* 0x0000000905087212 */ /* 0x000fc800078efcff */
[----:B------:R-:W-:-:S13]  /*02e0*/  ISETP.NE.U32.AND P0, PT, R8, RZ, PT ;  /* 0x000000ff0800720c */ /* 0x000fda0003f05070 */
[----:B0-----:R-:W-:Y:S05]  /*02f0*/  @P0 BRA `(.L_x_45) ;  /* 0x00000000005c0947 */ /* 0x001fea0003800000 */
[----:B------:R-:W-:Y:S02]  /*0300*/  IMAD.U32 R11, RZ, RZ, UR23 ;  /* 0x00000017ff0b7e24 */ /* 0x000fe4000f8e00ff */
[----:B------:R-:W-:Y:S02]  /*0310*/  IMAD.MOV.U32 R14, RZ, RZ, RZ ;  /* 0x000000ffff0e7224 */ /* 0x000fe400078e00ff */
[----:B------:R-:W0:Y:S01]  /*0320*/  I2F.U32.RP R5, R11 ;  /* 0x0000000b00057306 */ /* 0x000e220000209000 */
[----:B------:R-:W-:-:S07]  /*0330*/  ISETP.NE.U32.AND P2, PT, R11, RZ, PT ;  /* 0x000000ff0b00720c */ /* 0x000fce0003f45070 */
[----:B0-----:R-:W0:Y:S02]  /*0340*/  MUFU.RCP R5, R5 ;  /* 0x0000000500057308 */ /* 0x001e240000001000 */
[----:B0-----:R-:W-:-:S06]  /*0350*/  VIADD R12, R5, 0xffffffe ;  /* 0x0ffffffe050c7836 */ /* 0x001fcc0000000000 */
[----:B------:R0:W1:Y:S02]  /*0360*/  F2I.FTZ.U32.TRUNC.NTZ R13, R12 ;  /* 0x0000000c000d7305 */ /* 0x000064000021f000 */
[----:B0-----:R-:W-:Y:S02]  /*0370*/  IMAD.MOV.U32 R12, RZ, RZ, RZ ;  /* 0x000000ffff0c7224 */ /* 0x001fe400078e00ff */
[----:B-1----:R-:W-:-:S04]  /*0380*/  IMAD R8, R13, R11, RZ ;  /* 0x0000000b0d087224 */ /* 0x002fc800078e02ff */
        /* <DEDUP_REMOVED lines=14> */
.L_x_45:
[----:B------:R-:W-:Y:S01]  /*0470*/  IMAD.MOV.U32 R11, RZ, RZ, R4 ;  /* 0x000000ffff0b7224 */ /* 0x000fe200078e0004 */
[----:B------:R-:W-:Y:S02]  /*0480*/  MOV R12, R5 ;  /* 0x00000005000c7202 */ /* 0x000fe40000000f00 */
[----:B------:R-:W-:-:S07]  /*0490*/  MOV R10, 0x4b0 ;  /* 0x000004b0000a7802 */ /* 0x000fce0000000f00 */
[----:B------:R-:W-:Y:S05]  /*04a0*/  CALL.REL.NOINC `($__internal_2_$__cuda_sm20_div_u64) ;  /* 0x0000001000107944 */ /* 0x000fea0003c00000 */
[----:B------:R-:W-:Y:S01]  /*04b0*/  IADD3 R15, P0, PT, RZ, -R8, RZ ;  /* 0x80000008ff0f7210 */ /* 0x000fe20007f1e0ff */
[----:B------:R-:W-:Y:S02]  /*04c0*/  IMAD.U32 R11, RZ, RZ, UR24 ;  /* 0x00000018ff0b7e24 */ /* 0x000fe4000f8e00ff */
[----:B------:R-:W-:Y:S02]  /*04d0*/  IMAD.MOV.U32 R13, RZ, RZ, R8 ;  /* 0x000000ffff0d7224 */ /* 0x000fe400078e0008 */
[----:B------:R-:W-:Y:S02]  /*04e0*/  IMAD.X R10, RZ, RZ, ~R9, P0 ;  /* 0x000000ffff0a7224 */ /* 0x000fe400000e0e09 */
[----:B------:R-:W-:Y:S02]  /*04f0*/  IMAD.U32 R9, RZ, RZ, UR25 ;  /* 0x00000019ff097e24 */ /* 0x000fe4000f8e00ff */
[-C--:B------:R-:W-:Y:S02]  /*0500*/  IMAD R10, R10, R11.reuse, RZ ;  /* 0x0000000b0a0a7224 */ /* 0x080fe400078e02ff */
[----:B------:R-:W-:-:S04]  /*0510*/  IMAD.WIDE.U32 R4, R15, R11, R4 ;  /* 0x0000000b0f047225 */ /* 0x000fc800078e0004 */
[----:B------:R-:W-:Y:S02]  /*0520*/  IMAD R15, R15, R9, R10 ;  /* 0x000000090f0f7224 */ /* 0x000fe400078e020a */
[----:B------:R-:W-:Y:S02]  /*0530*/  IMAD.MOV.U32 R12, RZ, RZ, R4 ;  /* 0x000000ffff0c7224 */ /* 0x000fe400078e0004 */
[----:B------:R-:W-:-:S07]  /*0540*/  IMAD.IADD R14, R5, 0x1, R15 ;  /* 0x00000001050e7824 */ /* 0x000fce00078e020f */
.L_x_46:
[----:B------:R-:W-:Y:S05]  /*0550*/  BSYNC.RECONVERGENT B0 ;  /* 0x0000000000007941 */ /* 0x000fea0003800200 */
.L_x_44:
[----:B------:R-:W-:Y:S01]  /*0560*/  UIADD3 UR8, UPT, UPT, UR9, -0x3, URZ ;  /* 0xfffffffd09087890 */ /* 0x000fe2000fffe0ff */
[----:B------:R-:W-:Y:S01]  /*0570*/  IMAD.MOV.U32 R8, RZ, RZ, 0x1 ;  /* 0x00000001ff087424 */ /* 0x000fe200078e00ff */
[----:B------:R-:W-:Y:S01]  /*0580*/  ISETP.GE.U32.AND P2, PT, R12, UR12, PT ;  /* 0x0000000c0c007c0c */ /* 0x000fe2000bf46070 */
[----:B------:R-:W-:Y:S01]  /*0590*/  BSSY.RECONVERGENT B0, `(.L_x_47) ;  /* 0x000001e000007945 */ /* 0x000fe20003800200 */
[----:B------:R-:W-:Y:S02]  /*05a0*/  ISETP.GE.U32.AND P1, PT, R13, UR14, PT ;  /* 0x0000000e0d007c0c */ /* 0x000fe4000bf26070 */
[----:B------:R-:W-:Y:S02]  /*05b0*/  SHF.L.U32 R5, R8, UR8, RZ ;  /* 0x0000000808057c19 */ /* 0x000fe400080006ff */
[----:B------:R-:W-:Y:S02]  /*05c0*/  ISETP.GE.U32.AND.EX P2, PT, RZ, UR13, PT, P2 ;  /* 0x0000000dff007c0c */ /* 0x000fe4000bf46120 */
[----:B------:R-:W-:-:S02]  /*05d0*/  LOP3.LUT P0, RZ, R5, R6, RZ, 0xc0, !PT ;  /* 0x0000000605ff7212 */ /* 0x000fc4000780c0ff */
[----:B------:R-:W-:Y:S02]  /*05e0*/  SHF.L.U64.HI R10, R8, UR8, RZ ;  /* 0x00000008080a7c19 */ /* 0x000fe400080102ff */
[----:B------:R-:W-:Y:S02]  /*05f0*/  ISETP.GE.U32.OR.EX P1, PT, RZ, UR15, P2, P1 ;  /* 0x0000000fff007c0c */ /* 0x000fe40009726510 */
[----:B------:R-:W-:Y:S02]  /*0600*/  LOP3.LUT P0, RZ, R10, R7, RZ, 0xc0, P0 ;  /* 0x000000070aff7212 */ /* 0x000fe4000000c0ff */
[----:B------:R-:W-:Y:S02]  /*0610*/  IADD3 R4, P3, PT, R2, -0x2, RZ ;  /* 0xfffffffe02047810 */ /* 0x000fe40007f7e0ff */
[----:B------:R-:W-:Y:S02]  /*0620*/  PLOP3.LUT P1, PT, P1, P0, PT, 0xf2, 0x2f ;  /* 0x00000000002f781c */ /* 0x000fe40000f21e72 */
[----:B------:R-:W-:-:S04]  /*0630*/  IADD3.X R5, PT, PT, R3, -0x1, RZ, P3, !PT ;  /* 0xffffffff03057810 */ /* 0x000fc80001ffe4ff */
[----:B------:R-:W-:-:S04]  /*0640*/  LOP3.LUT R10, R5, R9, RZ, 0xfc, !PT ;  /* 0x00000009050a7212 */ /* 0x000fc800078efcff */
[----:B------:R-:W-:-:S03]  /*0650*/  ISETP.NE.U32.AND P0, PT, R10, RZ, PT ;  /* 0x000000ff0a00720c */ /* 0x000fc60003f05070 */
[----:B------:R-:W-:Y:S10]  /*0660*/  @P1 BRA `(.L_x_48) ;  /* 0x0000000000401947 */ /* 0x000ff40003800000 */
[----:B------:R-:W-:Y:S01]  /*0670*/  IMAD.HI.U32 R10, R13, 0x8421085, RZ ;  /* 0x084210850d0a7827 */ /* 0x000fe200078e00ff */
[----:B------:R-:W-:-:S03]  /*0680*/  IADD3 R12, P1, PT, R12, UR16, RZ ;  /* 0x000000100c0c7c10 */ /* 0x000fc6000ff3e0ff */
[----:B------:R-:W-:-:S05]  /*0690*/  IMAD.IADD R13, R13, 0x1, -R10 ;  /* 0x000000010d0d7824 */ /* 0x000fca00078e0a0a */
[----:B------:R-:W-:Y:S02]  /*06a0*/  LEA.HI R10, R13, R10, RZ, 0x1f ;  /* 0x0000000a0d0a7211 */ /* 0x000fe400078ff8ff */
[----:B------:R-:W-:Y:S02]  /*06b0*/  IADD3.X R13, PT, PT, R14, UR17, RZ, P1, !PT ;  /* 0x000000110e0d7c10 */ /* 0x000fe40008ffe4ff */
[----:B------:R-:W-:-:S05]  /*06c0*/  SHF.R.U32.HI R15, RZ, 0x4, R10 ;  /* 0x00000004ff0f7819 */ /* 0x000fca000001160a */
[----:B------:R-:W-:-:S04]  /*06d0*/  IMAD.WIDE.U32 R12, R15, UR18, R12 ;  /* 0x000000120f0c7c25 */ /* 0x000fc8000f8e000c */
[----:B------:R-:W-:-:S05]  /*06e0*/  IMAD R15, R15, UR19, R13 ;  /* 0x000000130f0f7c24 */ /* 0x000fca000f8e020d */
[C---:B------:R-:W-:Y:S02]  /*06f0*/  SHF.R.U64 R14, R12.reuse, 0x3, R15 ;  /* 0x000000030c0e7819 */ /* 0x040fe4000000120f */
[----:B------:R-:W-:Y:S02]  /*0700*/  LOP3.LUT R15, R12, 0x3f, RZ, 0xc0, !PT ;  /* 0x0000003f0c0f7812 */ /* 0x000fe400078ec0ff */
[----:B------:R-:W-:Y:S02]  /*0710*/  LOP3.LUT R14, R14, 0x1ffffff8, RZ, 0xc0, !PT ;  /* 0x1ffffff80e0e7812 */ /* 0x000fe400078ec0ff */
[-C--:B------:R-:W-:Y:S02]  /*0720*/  SHF.L.U64.HI R13, R8, R15.reuse, RZ ;  /* 0x0000000f080d7219 */ /* 0x080fe400000102ff */
[----:B------:R-:W-:Y:S02]  /*0730*/  IADD3 R14, P1, PT, R14, UR20, RZ ;  /* 0x000000140e0e7c10 */ /* 0x000fe4000ff3e0ff */
[----:B------:R-:W-:-:S03]  /*0740*/  SHF.L.U32 R12, R8, R15, RZ ;  /* 0x0000000f080c7219 */ /* 0x000fc600000006ff */
[----:B------:R-:W-:-:S05]  /*0750*/  IMAD.X R15, RZ, RZ, UR21, P1 ;  /* 0x00000015ff0f7e24 */ /* 0x000fca00088e06ff */
[----:B------:R0:W-:Y:S03]  /*0760*/  REDG.E.OR.64.STRONG.GPU desc[UR10][R14.64], R12 ;  /* 0x0000000c0e00798e */ /* 0x0001e6000f12e50a */
.L_x_48:
[----:B------:R-:W-:Y:S05]  /*0770*/  BSYNC.RECONVERGENT B0 ;  /* 0x0000000000007941 */ /* 0x000fea0003800200 */
.L_x_47:
[----:B------:R-:W-:Y:S04]  /*0780*/  BSSY.RECONVERGENT B0, `(.L_x_49) ;  /* 0x0000027000007945 */ /* 0x000fe80003800200 */
[----:B------:R-:W-:Y:S05]  /*0790*/  @P0 BRA `(.L_x_50) ;  /* 0x00000000005c0947 */ /* 0x000fea0003800000 */
[----:B------:R-:W1:Y:S01]  /*07a0*/  I2F.U32.RP R10, R11 ;  /* 0x0000000b000a7306 */ /* 0x000e620000209000 */
[----:B------:R-:W-:Y:S01]  /*07b0*/  ISETP.NE.U32.AND P2, PT, R11, RZ, PT ;  /* 0x000000ff0b00720c */ /* 0x000fe20003f45070 */
[----:B0-----:R-:W-:-:S06]  /*07c0*/  IMAD.MOV.U32 R15, RZ, RZ, RZ ;  /* 0x000000ffff0f7224 */ /* 0x001fcc00078e00ff */
[----:B-1----:R-:W0:Y:S02]  /*07d0*/  MUFU.RCP R10, R10 ;  /* 0x0000000a000a7308 */ /* 0x002e240000001000 */
[----:B0-----:R-:W-:-:S06]  /*07e0*/  VIADD R12, R10, 0xffffffe ;  /* 0x0ffffffe0a0c7836 */ /* 0x001fcc0000000000 */
[----:B------:R0:W1:Y:S02]  /*07f0*/  F2I.FTZ.U32.TRUNC.NTZ R13, R12 ;  /* 0x0000000c000d7305 */ /* 0x000064000021f000 */
[----:B0-----:R-:W-:Y:S02]  /*0800*/  HFMA2 R12, -RZ, RZ, 0, 0 ;  /* 0x00000000ff0c7431 */ /* 0x001fe400000001ff */
        /* <DEDUP_REMOVED lines=16> */
.L_x_50:
[----:B------:R-:W-:Y:S01]  /*0910*/  IMAD.MOV.U32 R11, RZ, RZ, R4 ;  /* 0x000000ffff0b7224 */ /* 0x000fe200078e0004 */
[----:B------:R-:W-:Y:S01]  /*0920*/  MOV R10, 0x950 ;  /* 0x00000950000a7802 */ /* 0x000fe20000000f00 */
[----:B0-----:R-:W-:-:S07]  /*0930*/  IMAD.MOV.U32 R12, RZ, RZ, R5 ;  /* 0x000000ffff0c7224 */ /* 0x001fce00078e0005 */
[----:B------:R-:W-:Y:S05]  /*0940*/  CALL.REL.NOINC `($__internal_2_$__cuda_sm20_div_u64) ;  /* 0x0000000800e87944 */ /* 0x000fea0003c00000 */
[----:B------:R-:W-:Y:S01]  /*0950*/  IADD3 R10, P0, PT, RZ, -R8, RZ ;  /* 0x80000008ff0a7210 */ /* 0x000fe20007f1e0ff */
[----:B------:R-:W-:-:S04]  /*0960*/  IMAD.U32 R11, RZ, RZ, UR24 ;  /* 0x00000018ff0b7e24 */ /* 0x000fc8000f8e00ff */
[----:B------:R-:W-:Y:S01]  /*0970*/  IMAD.X R12, RZ, RZ, ~R9, P0 ;  /* 0x000000ffff0c7224 */ /* 0x000fe200000e0e09 */
[----:B------:R-:W-:Y:S01]  /*0980*/  MOV R9, UR25 ;  /* 0x0000001900097c02 */ /* 0x000fe20008000f00 */
[----:B------:R-:W-:-:S04]  /*0990*/  IMAD.WIDE.U32 R4, R10, R11, R4 ;  /* 0x0000000b0a047225 */ /* 0x000fc800078e0004 */
[----:B------:R-:W-:Y:S02]  /*09a0*/  IMAD R12, R12, R11, RZ ;  /* 0x0000000b0c0c7224 */ /* 0x000fe400078e02ff */
[----:B------:R-:W-:Y:S02]  /*09b0*/  IMAD.MOV.U32 R14, RZ, RZ, R4 ;  /* 0x000000ffff0e7224 */ /* 0x000fe400078e0004 */
[----:B------:R-:W-:Y:S02]  /*09c0*/  IMAD R15, R10, R9, R12 ;  /* 0x000000090a0f7224 */ /* 0x000fe400078e020c */
[----:B------:R-:W-:Y:S02]  /*09d0*/  IMAD.MOV.U32 R10, RZ, RZ, R8 ;  /* 0x000000ffff0a7224 */ /* 0x000fe400078e0008 */
[----:B------:R-:W-:-:S07]  /*09e0*/  IMAD.IADD R15, R15, 0x1, R5 ;  /* 0x000000010f0f7824 */ /* 0x000fce00078e0205 */
.L_x_51:
[----:B------:R-:W-:Y:S05]  /*09f0*/  BSYNC.RECONVERGENT B0 ;  /* 0x0000000000007941 */ /* 0x000fea0003800200 */
.L_x_49:
        /* <DEDUP_REMOVED lines=33> */
.L_x_53:
[----:B------:R-:W-:Y:S05]  /*0c10*/  BSYNC.RECONVERGENT B0 ;  /* 0x0000000000007941 */ /* 0x000fea0003800200 */
.L_x_52:
[----:B------:R-:W-:Y:S04]  /*0c20*/  BSSY.RECONVERGENT B0, `(.L_x_54) ;  /* 0x0000026000007945 */ /* 0x000fe80003800200 */
[----:B------:R-:W-:Y:S05]  /*0c30*/  @P0 BRA `(.L_x_55) ;  /* 0x00000000005c0947 */ /* 0x000fea0003800000 */
[----:B------:R-:W1:Y:S01]  /*0c40*/  I2F.U32.RP R10, R11 ;  /* 0x0000000b000a7306 */ /* 0x000e620000209000 */
[----:B------:R-:W-:-:S07]  /*0c50*/  ISETP.NE.U32.AND P2, PT, R11, RZ, PT ;  /* 0x000000ff0b00720c */ /* 0x000fce0003f45070 */
[----:B-1----:R-:W0:Y:S02]  /*0c60*/  MUFU.RCP R10, R10 ;  /* 0x0000000a000a7308 */ /* 0x002e240000001000 */
[----:B0-----:R-:W-:-:S06]  /*0c70*/  VIADD R12, R10, 0xffffffe ;  /* 0x0ffffffe0a0c7836 */ /* 0x001fcc0000000000 */
[----:B------:R0:W1:Y:S02]  /*0c80*/  F2I.FTZ.U32.TRUNC.NTZ R13, R12 ;  /* 0x0000000c000d7305 */ /* 0x000064000021f000 */
[----:B0-----:R-:W-:Y:S02]  /*0c90*/  IMAD.MOV.U32 R12, RZ, RZ, RZ ;  /* 0x000000ffff0c7224 */ /* 0x001fe400078e00ff */
[----:B-1----:R-:W-:-:S04]  /*0ca0*/  IMAD.MOV R8, RZ, RZ, -R13 ;  /* 0x000000ffff087224 */ /* 0x002fc800078e0a0d */
[----:B------:R-:W-:-:S04]  /*0cb0*/  IMAD R5, R8, R11, RZ ;  /* 0x0000000b08057224 */ /* 0x000fc800078e02ff */
[----:B------:R-:W-:-:S04]  /*0cc0*/  IMAD.HI.U32 R5, R13, R5, R12 ;  /* 0x000000050d057227 */ /* 0x000fc800078e000c */
[----:B------:R-:W-:Y:S02]  /*0cd0*/  IMAD.MOV.U32 R13, RZ, RZ, RZ ;  /* 0x000000ffff0d7224 */ /* 0x000fe400078e00ff */
[----:B------:R-:W-:-:S04]  /*0ce0*/  IMAD.HI.U32 R5, R5, R4, RZ ;  /* 0x0000000405057227 */ /* 0x000fc800078e00ff */
[----:B------:R-:W-:-:S04]  /*0cf0*/  IMAD.MOV R8, RZ, RZ, -R5 ;  /* 0x000000ffff087224 */ /* 0x000fc800078e0a05 */
[----:B------:R-:W-:-:S05]  /*0d00*/  IMAD R8, R11, R8, R4 ;  /* 0x000000080b087224 */ /* 0x000fca00078e0204 */
[----:B------:R-:W-:-:S13]  /*0d10*/  ISETP.GE.U32.AND P0, PT, R8, R11, PT ;  /* 0x0000000b0800720c */ /* 0x000fda0003f06070 */
[----:B------:R-:W-:Y:S01]  /*0d20*/  @P0 IMAD.IADD R8, R8, 0x1, -R11 ;  /* 0x0000000108080824 */ /* 0x000fe200078e0a0b */
[----:B------:R-:W-:-:S04]  /*0d30*/  @P0 IADD3 R5, PT, PT, R5, 0x1, RZ ;  /* 0x0000000105050810 */ /* 0x000fc80007ffe0ff */
[----:B------:R-:W-:-:S13]  /*0d40*/  ISETP.GE.U32.AND P1, PT, R8, R11, PT ;  /* 0x0000000b0800720c */ /* 0x000fda0003f26070 */
[----:B------:R-:W-:Y:S01]  /*0d50*/  @P1 VIADD R5, R5, 0x1 ;  /* 0x0000000105051836 */ /* 0x000fe20000000000 */
[----:B------:R-:W-:-:S05]  /*0d60*/  @!P2 LOP3.LUT R5, RZ, R11, RZ, 0x33, !PT ;  /* 0x0000000bff05a212 */ /* 0x000fca00078e33ff */
[--C-:B------:R-:W-:Y:S02]  /*0d70*/  IMAD.MOV R12, RZ, RZ, -R5.reuse ;  /* 0x000000ffff0c7224 */ /* 0x100fe400078e0a05 */
[----:B------:R-:W-:Y:S02]  /*0d80*/  IMAD.MOV.U32 R8, RZ, RZ, R5 ;  /* 0x000000ffff087224 */ /* 0x000fe400078e0005 */
[----:B------:R-:W-:Y:S01]  /*0d90*/  IMAD R12, R11, R12, R4 ;  /* 0x0000000c0b0c7224 */ /* 0x000fe200078e0204 */
[----:B------:R-:W-:Y:S06]  /*0da0*/  BRA `(.L_x_56) ;  /* 0x0000000000347947 */ /* 0x000fec0003800000 */
.L_x_55:
[----:B------:R-:W-:Y:S01]  /*0db0*/  IMAD.MOV.U32 R11, RZ, RZ, R4 ;  /* 0x000000ffff0b7224 */ /* 0x000fe200078e0004 */
[----:B------:R-:W-:Y:S01]  /*0dc0*/  MOV R10, 0xdf0 ;  /* 0x00000df0000a7802 */ /* 0x000fe20000000f00 */
[----:B0-----:R-:W-:-:S07]  /*0dd0*/  IMAD.MOV.U32 R12, RZ, RZ, R5 ;  /* 0x000000ffff0c7224 */ /* 0x001fce00078e0005 */
[----:B------:R-:W-:Y:S05]  /*0de0*/  CALL.REL.NOINC `($__internal_2_$__cuda_sm20_div_u64) ;  /* 0x0000000400c07944 */ /* 0x000fea0003c00000 */
[----:B------:R-:W-:Y:S01]  /*0df0*/  IADD3 R10, P0, PT, RZ, -R8, RZ ;  /* 0x80000008ff0a7210 */ /* 0x000fe20007f1e0ff */
[----:B------:R-:W-:-:S04]  /*0e00*/  IMAD.U32 R11, RZ, RZ, UR24 ;  /* 0x00000018ff0b7e24 */ /* 0x000fc8000f8e00ff */
[----:B------:R-:W-:Y:S02]  /*0e10*/  IMAD.X R12, RZ, RZ, ~R9, P0 ;  /* 0x000000ffff0c7224 */ /* 0x000fe400000e0e09 */
[----:B------:R-:W-:Y:S02]  /*0e20*/  IMAD.U32 R9, RZ, RZ, UR25 ;  /* 0x00000019ff097e24 */ /* 0x000fe4000f8e00ff */
[-C--:B------:R-:W-:Y:S02]  /*0e30*/  IMAD R12, R12, R11.reuse, RZ ;  /* 0x0000000b0c0c7224 */ /* 0x080fe400078e02ff */
[----:B------:R-:W-:-:S04]  /*0e40*/  IMAD.WIDE.U32 R4, R10, R11, R4 ;  /* 0x0000000b0a047225 */ /* 0x000fc800078e0004 */
[----:B------:R-:W-:Y:S02]  /*0e50*/  IMAD R13, R10, R9, R12 ;  /* 0x000000090a0d7224 */ /* 0x000fe400078e020c */
[----:B------:R-:W-:Y:S02]  /*0e60*/  IMAD.MOV.U32 R12, RZ, RZ, R4 ;  /* 0x000000ffff0c7224 */ /* 0x000fe400078e0004 */
[----:B------:R-:W-:-:S07]  /*0e70*/  IMAD.IADD R13, R13, 0x1, R5 ;  /* 0x000000010d0d7824 */ /* 0x000fce00078e0205 */
.L_x_56:
[----:B------:R-:W-:Y:S05]  /*0e80*/  BSYNC.RECONVERGENT B0 ;  /* 0x0000000000007941 */ /* 0x000fea0003800200 */
.L_x_54:
[----:B------:R-:W-:Y:S01]  /*0e90*/  UIADD3 UR8, UPT, UPT, UR9, -0x1, URZ ;  /* 0xffffffff09087890 */ /* 0x000fe2000fffe0ff */
[----:B------:R-:W-:Y:S01]  /*0ea0*/  MOV R4, 0x1 ;  /* 0x0000000100047802 */ /* 0x000fe20000000f00 */
[----:B------:R-:W-:Y:S01]  /*0eb0*/  BSSY.RECONVERGENT B0, `(.L_x_57) ;  /* 0x000001d000007945 */ /* 0x000fe20003800200 */
[----:B------:R-:W-:Y:S02]  /*0ec0*/  ISETP.GE.U32.AND P0, PT, R12, UR12, PT ;  /* 0x0000000c0c007c0c */ /* 0x000fe4000bf06070 */
[----:B------:R-:W-:Y:S02]  /*0ed0*/  ISETP.GE.U32.AND P1, PT, R8, UR14, PT ;  /* 0x0000000e08007c0c */ /* 0x000fe4000bf26070 */
[----:B------:R-:W-:Y:S02]  /*0ee0*/  SHF.L.U32 R5, R4, UR8, RZ ;  /* 0x0000000804057c19 */ /* 0x000fe400080006ff */
[----:B------:R-:W-:Y:S02]  /*0ef0*/  ISETP.GE.U32.AND.EX P0, PT, RZ, UR13, PT, P0 ;  /* 0x0000000dff007c0c */ /* 0x000fe4000bf06100 */
[----:B------:R-:W-:-:S02]  /*0f00*/  LOP3.LUT P2, RZ, R5, R6, RZ, 0xc0, !PT ;  /* 0x0000000605ff7212 */ /* 0x000fc4000784c0ff */
[----:B------:R-:W-:Y:S02]  /*0f10*/  SHF.L.U64.HI R10, R4, UR8, RZ ;  /* 0x00000008040a7c19 */ /* 0x000fe400080102ff */
[----:B------:R-:W-:Y:S02]  /*0f20*/  ISETP.GE.U32.OR.EX P0, PT, RZ, UR15, P0, P1 ;  /* 0x0000000fff007c0c */ /* 0x000fe40008706510 */
[----:B------:R-:W-:Y:S02]  /*0f30*/  LOP3.LUT P1, RZ, R10, R7, RZ, 0xc0, P2 ;  /* 0x000000070aff7212 */ /* 0x000fe4000102c0ff */
[----:B------:R-:W-:Y:S02]  /*0f40*/  LOP3.LUT R9, R3, R9, RZ, 0xfc, !PT ;  /* 0x0000000903097212 */ /* 0x000fe400078efcff */
[----:B------:R-:W-:Y:S02]  /*0f50*/  PLOP3.LUT P0, PT, P0, P1, PT, 0xf2, 0x2f ;  /* 0x00000000002f781c */ /* 0x000fe40000703e72 */
[----:B------:R-:W-:-:S11]  /*0f60*/  ISETP.NE.U32.AND P1, PT, R9, RZ, PT ;  /* 0x000000ff0900720c */ /* 0x000fd60003f25070 */
[----:B------:R-:W-:Y:S05]  /*0f70*/  @P0 BRA `(.L_x_58) ;  /* 0x0000000000400947 */ /* 0x000fea0003800000 */
[----:B------:R-:W-:-:S04]  /*0f80*/  IMAD.HI.U32 R5, R8, 0x8421085, RZ ;  /* 0x0842108508057827 */ /* 0x000fc800078e00ff */
[----:B------:R-:W-:Y:S01]  /*0f90*/  IMAD.IADD R10, R8, 0x1, -R5 ;  /* 0x00000001080a7824 */ /* 0x000fe200078e0a05 */
[----:B------:R-:W-:-:S04]  /*0fa0*/  IADD3 R8, P0, PT, R12, UR16, RZ ;  /* 0x000000100c087c10 */ /* 0x000fc8000ff1e0ff */
[----:B------:R-:W-:Y:S02]  /*0fb0*/  LEA.HI R10, R10, R5, RZ, 0x1f ;  /* 0x000000050a0a7211 */ /* 0x000fe400078ff8ff */
[----:B------:R-:W-:Y:S02]  /*0fc0*/  IADD3.X R9, PT, PT, R13, UR17, RZ, P0, !PT ;  /* 0x000000110d097c10 */ /* 0x000fe400087fe4ff */
[----:B------:R-:W-:-:S05]  /*0fd0*/  SHF.R.U32.HI R5, RZ, 0x4, R10 ;  /* 0x00000004ff057819 */ /* 0x000fca000001160a */
[----:B------:R-:W-:-:S04]  /*0fe0*/  IMAD.WIDE.U32 R8, R5, UR18, R8 ;  /* 0x0000001205087c25 */ /* 0x000fc8000f8e0008 */
[----:B------:R-:W-:Y:S01]  /*0ff0*/  IMAD R5, R5, UR19, R9 ;  /* 0x0000001305057c24 */ /* 0x000fe2000f8e0209 */
[----:B------:R-:W-:-:S04]  /*1000*/  LOP3.LUT R9, R8, 0x3f, RZ, 0xc0, !PT ;  /* 0x0000003f08097812 */ /* 0x000fc800078ec0ff */
[----:B------:R-:W-:-:S04]  /*1010*/  SHF.R.U64 R5, R8, 0x3, R5 ;  /* 0x0000000308057819 */ /* 0x000fc80000001205 */
[----:B------:R-:W-:-:S04]  /*1020*/  LOP3.LUT R5, R5, 0x1ffffff8, RZ, 0xc0, !PT ;  /* 0x1ffffff805057812 */ /* 0x000fc800078ec0ff */
[----:B------:R-:W-:Y:S02]  /*1030*/  IADD3 R8, P0, PT, R5, UR20, RZ ;  /* 0x0000001405087c10 */ /* 0x000fe4000ff1e0ff */
[CC--:B------:R-:W-:Y:S02]  /*1040*/  SHF.L.U64.HI R5, R4.reuse, R9.reuse, RZ ;  /* 0x0000000904057219 */ /* 0x0c0fe400000102ff */
[----:B------:R-:W-:Y:S01]  /*1050*/  SHF.L.U32 R4, R4, R9, RZ ;  /* 0x0000000904047219 */ /* 0x000fe200000006ff */
[----:B------:R-:W-:-:S05]  /*1060*/  IMAD.X R9, RZ, RZ, UR21, P0 ;  /* 0x00000015ff097e24 */ /* 0x000fca00080e06ff */
[----:B------:R0:W-:Y:S03]  /*1070*/  REDG.E.OR.64.STRONG.GPU desc[UR10][R8.64], R4 ;  /* 0x000000040800798e */ /* 0x0001e6000f12e50a */
.L_x_58:
[----:B------:R-:W-:Y:S05]  /*1080*/  BSYNC.RECONVERGENT B0 ;  /* 0x0000000000007941 */ /* 0x000fea0003800200 */
.L_x_57:
        /* <DEDUP_REMOVED lines=17> */
[----:B------:R-:W-:Y:S01]  /*11a0*/  ISETP.GE.U32.AND P1, PT, R4, R11, PT ;  /* 0x0000000b0400720c */ /* 0x000fe20003f26070 */
[----:B------:R-:W-:-:S12]  /*11b0*/  IMAD.MOV.U32 R4, RZ, RZ, RZ ;  /* 0x000000ffff047224 */ /* 0x000fd800078e00ff */
[----:B------:R-:W-:Y:S01]  /*11c0*/  @P1 VIADD R3, R3, 0x1 ;  /* 0x0000000103031836 */ /* 0x000fe20000000000 */
[----:B------:R-:W-:-:S04]  /*11d0*/  @!P2 LOP3.LUT R3, RZ, R11, RZ, 0x33, !PT ;  /* 0x0000000bff03a212 */ /* 0x000fc800078e33ff */
[----:B------:R-:W-:Y:S01]  /*11e0*/  MOV R8, R3 ;  /* 0x0000000300087202 */ /* 0x000fe20000000f00 */
[----:B------:R-:W-:-:S04]  /*11f0*/  IMAD.MOV R5, RZ, RZ, -R3 ;  /* 0x000000ffff057224 */ /* 0x000fc800078e0a03 */
[----:B------:R-:W-:Y:S01]  /*1200*/  IMAD R11, R11, R5, R2 ;  /* 0x000000050b0b7224 */ /* 0x000fe200078e0202 */
[----:B------:R-:W-:Y:S06]  /*1210*/  BRA `(.L_x_61) ;  /* 0x00000000002c7947 */ /* 0x000fec0003800000 */
.L_x_60:
[----:B------:R-:W-:Y:S01]  /*1220*/  IMAD.MOV.U32 R11, RZ, RZ, R2 ;  /* 0x000000ffff0b7224 */ /* 0x000fe200078e0002 */
[----:B------:R-:W-:Y:S01]  /*1230*/  MOV R10, 0x1260 ;  /* 0x00001260000a7802 */ /* 0x000fe20000000f00 */
[----:B------:R-:W-:-:S07]  /*1240*/  IMAD.MOV.U32 R12, RZ, RZ, R3 ;  /* 0x000000ffff0c7224 */ /* 0x000fce00078e0003 */
[----:B0-----:R-:W-:Y:S05]  /*1250*/  CALL.REL.NOINC `($__internal_2_$__cuda_sm20_div_u64) ;  /* 0x0000000000a47944 */ /* 0x001fea0003c00000 */
[----:B------:R-:W-:-:S05]  /*1260*/  IADD3 R5, P0, PT, RZ, -R8, RZ ;  /* 0x80000008ff057210 */ /* 0x000fca0007f1e0ff */
[----:B------:R-:W-:Y:S02]  /*1270*/  IMAD.X R9, RZ, RZ, ~R9, P0 ;  /* 0x000000ffff097224 */ /* 0x000fe400000e0e09 */
[----:B------:R-:W-:-:S04]  /*1280*/  IMAD.WIDE.U32 R2, R5, UR24, R2 ;  /* 0x0000001805027c25 */ /* 0x000fc8000f8e0002 */
[----:B------:R-:W-:Y:S02]  /*1290*/  IMAD R4, R9, UR24, RZ ;  /* 0x0000001809047c24 */ /* 0x000fe4000f8e02ff */
[----:B------:R-:W-:Y:S02]  /*12a0*/  IMAD.MOV.U32 R11, RZ, RZ, R2 ;  /* 0x000000ffff0b7224 */ /* 0x000fe400078e0002 */
[----:B------:R-:W-:-:S04]  /*12b0*/  IMAD R5, R5, UR25, R4 ;  /* 0x0000001905057c24 */ /* 0x000fc8000f8e0204 */
[----:B------:R-:W-:-:S07]  /*12c0*/  IMAD.IADD R4, R5, 0x1, R3 ;  /* 0x0000000105047824 */ /* 0x000fce00078e0203 */
.L_x_61:
[----:B------:R-:W-:Y:S05]  /*12d0*/  BSYNC.RECONVERGENT B0 ;  /* 0x0000000000007941 */ /* 0x000fea0003800200 */
.L_x_59:
[----:B------:R-:W-:Y:S01]  /*12e0*/  IMAD.MOV.U32 R9, RZ, RZ, 0x1 ;  /* 0x00000001ff097424 */ /* 0x000fe200078e00ff */
[----:B------:R-:W-:Y:S01]  /*12f0*/  ISETP.GE.U32.AND P0, PT, R11, UR12, PT ;  /* 0x0000000c0b007c0c */ /* 0x000fe2000bf06070 */
[----:B------:R-:W-:Y:S01]  /*1300*/  BSSY.RECONVERGENT B0, `(.L_x_62) ;  /* 0x000001a000007945 */ /* 0x000fe20003800200 */
[----:B------:R-:W-:Y:S02]  /*1310*/  ISETP.GE.U32.AND P1, PT, R8, UR14, PT ;  /* 0x0000000e08007c0c */ /* 0x000fe4000bf26070 */
[----:B------:R-:W-:Y:S02]  /*1320*/  SHF.L.U32 R3, R9, UR9, RZ ;  /* 0x0000000909037c19 */ /* 0x000fe400080006ff */
[----:B------:R-:W-:Y:S02]  /*1330*/  ISETP.GE.U32.AND.EX P0, PT, RZ, UR13, PT, P0 ;  /* 0x0000000dff007c0c */ /* 0x000fe4000bf06100 */
[----:B------:R-:W-:Y:S02]  /*1340*/  LOP3.LUT P2, RZ, R3, R6, RZ, 0xc0, !PT ;  /* 0x0000000603ff7212 */ /* 0x000fe4000784c0ff */
[----:B------:R-:W-:-:S02]  /*1350*/  SHF.L.U64.HI R2, R9, UR9, RZ ;  /* 0x0000000909027c19 */ /* 0x000fc400080102ff */
[----:B------:R-:W-:Y:S02]  /*1360*/  ISETP.GE.U32.OR.EX P0, PT, RZ, UR15, P0, P1 ;  /* 0x0000000fff007c0c */ /* 0x000fe40008706510 */
[----:B------:R-:W-:-:S04]  /*1370*/  LOP3.LUT P1, RZ, R2, R7, RZ, 0xc0, P2 ;  /* 0x0000000702ff7212 */ /* 0x000fc8000102c0ff */
[----:B------:R-:W-:-:S13]  /*1380*/  PLOP3.LUT P0, PT, P0, P1, PT, 0xf2, 0x2f ;  /* 0x00000000002f781c */ /* 0x000fda0000703e72 */
[----:B------:R-:W-:Y:S05]  /*1390*/  @P0 BRA `(.L_x_63) ;  /* 0x0000000000400947 */ /* 0x000fea0003800000 */
        /* <DEDUP_REMOVED lines=11> */
[CC--:B------:R-:W-:Y:S02]  /*1450*/  SHF.L.U64.HI R3, R9.reuse, R2.reuse, RZ ;  /* 0x0000000209037219 */ /* 0x0c0fe400000102ff */
[----:B------:R-:W-:Y:S02]  /*1460*/  IADD3 R4, P0, PT, R4, UR20, RZ ;  /* 0x0000001404047c10 */ /* 0x000fe4000ff1e0ff */
[----:B------:R-:W-:-:S03]  /*1470*/  SHF.L.U32 R2, R9, R2, RZ ;  /* 0x0000000209027219 */ /* 0x000fc600000006ff */
[----:B------:R-:W-:-:S05]  /*1480*/  IMAD.X R5, RZ, RZ, UR21, P0 ;  /* 0x00000015ff057e24 */ /* 0x000fca00080e06ff */
[----:B------:R0:W-:Y:S03]  /*1490*/  REDG.E.OR.64.STRONG.GPU desc[UR10][R4.64], R2 ;  /* 0x000000020400798e */ /* 0x0001e6000f12e50a */
.L_x_63:
[----:B------:R-:W-:Y:S05]  /*14a0*/  BSYNC.RECONVERGENT B0 ;  /* 0x0000000000007941 */ /* 0x000fea0003800200 */
.L_x_62:
[----:B------:R-:W-:-:S04]  /*14b0*/  UIADD3 UR9, UP0, UPT, UR9, 0x4, URZ ;  /* 0x0000000409097890 */ /* 0x000fc8000ff1e0ff */
[----:B------:R-:W-:Y:S01]  /*14c0*/  UIADD3.X UR5, UPT, UPT, URZ, UR5, URZ, UP0, !UPT ;  /* 0x00000005ff057290 */ /* 0x000fe200087fe4ff */
[----:B------:R-:W-:Y:S11]  /*14d0*/  BRA.U UP1, `(.L_x_64) ;  /* 0xffffffed01587547 */ /* 0x000ff6000b83ffff */
[----:B------:R-:W-:Y:S05]  /*14e0*/  EXIT ;  /* 0x000000000000794d */ /* 0x000fea0003800000 */
        .weak           $__internal_2_$__cuda_sm20_div_u64
        .type           $__internal_2_$__cuda_sm20_div_u64,@function
        .size           $__internal_2_$__cuda_sm20_div_u64,(.L_x_72 - $__internal_2_$__cuda_sm20_div_u64)
$__internal_2_$__cuda_sm20_div_u64:
        /* <DEDUP_REMOVED lines=14> */
[----:B------:R-:W-:Y:S01]  /*15d0*/  IMAD.HI.U32 R14, P1, R9, R17, R14 ;  /* 0x00000011090e7227 */ /* 0x000fe2000782000e */
[----:B------:R-:W-:-:S04]  /*15e0*/  IADD3.X R13, PT, PT, R13, R9, RZ, P0, !PT ;  /* 0x000000090d0d7210 */ /* 0x000fc800007fe4ff */
        /* <DEDUP_REMOVED lines=26> */
[C---:B------:R-:W-:Y:S01]  /*1790*/  IMAD R14, R15.reuse, UR7, R9 ;  /* 0x000000070f0e7c24 */ /* 0x040fe2000f8e0209 */
[----:B------:R-:W-:Y:S02]  /*17a0*/  IADD3 R8, P2, PT, R15, 0x1, RZ ;  /* 0x000000010f087810 */ /* 0x000fe40007f5e0ff */
[----:B------:R-:W-:Y:S01]  /*17b0*/  ISETP.GE.U32.AND P0, PT, R16, UR6, PT ;  /* 0x0000000610007c0c */ /* 0x000fe2000bf06070 */
[----:B------:R-:W-:-:S04]  /*17c0*/  IMAD R9, R13, UR6, R14 ;  /* 0x000000060d097c24 */ /* 0x000fc8000f8e020e */
[----:B------:R-:W-:Y:S01]  /*17d0*/  IMAD.X R14, R12, 0x1, ~R9, P1 ;  /* 0x000000010c0e7824 */ /* 0x000fe200008e0e09 */
[----:B------:R-:W-:Y:S01]  /*17e0*/  IADD3 R9, P1, PT, R16, -UR6, RZ ;  /* 0x8000000610097c10 */ /* 0x000fe2000ff3e0ff */
[----:B------:R-:W-:-:S03]  /*17f0*/  IMAD.X R12, RZ, RZ, R13, P2 ;  /* 0x000000ffff0c7224 */ /* 0x000fc600010e060d */
[C---:B------:R-:W-:Y:S02]  /*1800*/  ISETP.GE.U32.AND.EX P0, PT, R14.reuse, UR7, PT, P0 ;  /* 0x000000070e007c0c */ /* 0x040fe4000bf06100 */
[----:B------:R-:W-:Y:S02]  /*1810*/  IADD3.X R11, PT, PT, R14, ~UR7, RZ, P1, !PT ;  /* 0x800000070e0b7c10 */ /* 0x000fe40008ffe4ff */
[----:B------:R-:W-:Y:S02]  /*1820*/  SEL R15, R8, R15, P0 ;  /* 0x0000000f080f7207 */ /* 0x000fe40000000000 */
[----:B------:R-:W-:Y:S02]  /*1830*/  SEL R9, R9, R16, P0 ;  /* 0x0000001009097207 */ /* 0x000fe40000000000 */
[----:B------:R-:W-:Y:S02]  /*1840*/  SEL R12, R12, R13, P0 ;  /* 0x0000000d0c0c7207 */ /* 0x000fe40000000000 */
[----:B------:R-:W-:-:S02]  /*1850*/  IADD3 R8, P2, PT, R15, 0x1, RZ ;  /* 0x000000010f087810 */ /* 0x000fc40007f5e0ff */
[----:B------:R-:W-:Y:S02]  /*1860*/  SEL R11, R11, R14, P0 ;  /* 0x0000000e0b0b7207 */ /* 0x000fe40000000000 */
[----:B------:R-:W-:Y:S01]  /*1870*/  ISETP.GE.U32.AND P0, PT, R9, UR6, PT ;  /* 0x0000000609007c0c */ /* 0x000fe2000bf06070 */
[----:B------:R-:W-:Y:S01]  /*1880*/  IMAD.X R9, RZ, RZ, R12, P2 ;  /* 0x000000ffff097224 */ /* 0x000fe200010e060c */
[----:B------:R-:W-:Y:S02]  /*1890*/  ISETP.NE.U32.AND P1, PT, RZ, UR6, PT ;  /* 0x00000006ff007c0c */ /* 0x000fe4000bf25070 */
[----:B------:R-:W-:Y:S01]  /*18a0*/  ISETP.GE.U32.AND.EX P0, PT, R11, UR7, PT, P0 ;  /* 0x000000070b007c0c */ /* 0x000fe2000bf06100 */
[----:B------:R-:W-:Y:S01]  /*18b0*/  IMAD.MOV.U32 R11, RZ, RZ, 0x0 ;  /* 0x00000000ff0b7424 */ /* 0x000fe200078e00ff */
[----:B------:R-:W-:Y:S02]  /*18c0*/  ISETP.NE.AND.EX P1, PT, RZ, UR7, PT, P1 ;  /* 0x00000007ff007c0c */ /* 0x000fe4000bf25310 */
[----:B------:R-:W-:-:S02]  /*18d0*/  SEL R8, R8, R15, P0 ;  /* 0x0000000f08087207 */ /* 0x000fc40000000000 */
[----:B------:R-:W-:Y:S02]  /*18e0*/  SEL R9, R9, R12, P0 ;  /* 0x0000000c09097207 */ /* 0x000fe40000000000 */
[----:B------:R-:W-:Y:S02]  /*18f0*/  SEL R8, R8, 0xffffffff, P1 ;  /* 0xffffffff08087807 */ /* 0x000fe40000800000 */
[----:B------:R-:W-:Y:S01]  /*1900*/  SEL R9, R9, 0xffffffff, P1 ;  /* 0xffffffff09097807 */ /* 0x000fe20000800000 */
[----:B------:R-:W-:Y:S06]  /*1910*/  RET.REL.NODEC R10 `(openResults) ;  /* 0xffffffe40ab87950 */ /* 0x000fec0003c3ffff */
.L_x_65:
        /* <DEDUP_REMOVED lines=14> */
.L_x_72:


//--------------------- .text.matmul_correct_and_reduce --------------------------
	.section	.text.matmul_correct_and_reduce,"ax",@progbits
	.align	128
        .global         matmul_correct_and_reduce
        .type           matmul_correct_and_reduce,@function
        .size           matmul_correct_and_reduce,(.L_x_73 - matmul_correct_and_reduce)
        .other          matmul_correct_and_reduce,@"STO_CUDA_ENTRY STV_DEFAULT"
matmul_correct_and_reduce:
.text.matmul_correct_and_reduce:
        /* <DEDUP_REMOVED lines=9> */
[----:B------:R-:W0:Y:S01]  /*0090*/  LDCU UR6, c[0x0][0x3b4] ;  /* 0x00007680ff0677ac */ /* 0x000e220008000800 */
[----:B------:R-:W1:Y:S01]  /*00a0*/  LDCU.64 UR4, c[0x0][0x358] ;  /* 0x00006b00ff0477ac */ /* 0x000e620008000a00 */
[----:B0-----:R-:W-:-:S09]  /*00b0*/  UISETP.NE.U32.AND UP0, UPT, UR6, URZ, UPT ;  /* 0x000000ff0600728c */ /* 0x001fd2000bf05070 */
[----:B-1----:R-:W-:Y:S05]  /*00c0*/  BRA.U UP0, `(.L_x_66) ;  /* 0x0000000100607547 */ /* 0x002fea000b800000 */
[----:B------:R-:W0:Y:S02]  /*00d0*/  LDCU UR6, c[0x0][0x3b0] ;  /* 0x00007600ff0677ac */ /* 0x000e240008000800 */
[----:B0-----:R-:W0:Y:S01]  /*00e0*/  I2F.U32.RP R0, UR6 ;  /* 0x0000000600007d06 */ /* 0x001e220008209000 */
[----:B------:R-:W-:-:S07]  /*00f0*/  ISETP.NE.U32.AND P2, PT, RZ, UR6, PT ;  /* 0x00000006ff007c0c */ /* 0x000fce000bf45070 */
[----:B0-----:R-:W0:Y:S02]  /*0100*/  MUFU.RCP R0, R0 ;  /* 0x0000000000007308 */ /* 0x001e240000001000 */
[----:B0-----:R-:W-:Y:S02]  /*0110*/  VIADD R4, R0, 0xffffffe ;  /* 0x0ffffffe00047836 */ /* 0x001fe40000000000 */
[----:B------:R-:W-:-:S04]  /*0120*/  IMAD.MOV.U32 R0, RZ, RZ, RZ ;  /* 0x000000ffff007224 */ /* 0x000fc800078e00ff */
[----:B------:R0:W1:Y:S02]  /*0130*/  F2I.FTZ.U32.TRUNC.NTZ R5, R4 ;  /* 0x0000000400057305 */ /* 0x000064000021f000 */
[----:B0-----:R-:W-:Y:S02]  /*0140*/  IMAD.MOV.U32 R4, RZ, RZ, RZ ;  /* 0x000000ffff047224 */ /* 0x001fe400078e00ff */
[----:B-1----:R-:W-:-:S04]  /*0150*/  IMAD.MOV R7, RZ, RZ, -R5 ;  /* 0x000000ffff077224 */ /* 0x002fc800078e0a05 */
[----:B------:R-:W-:-:S04]  /*0160*/  IMAD R7, R7, UR6, RZ ;  /* 0x0000000607077c24 */ /* 0x000fc8000f8e02ff */
[----:B------:R-:W-:-:S06]  /*0170*/  IMAD.HI.U32 R5, R5, R7, R4 ;  /* 0x0000000705057227 */ /* 0x000fcc00078e0004 */
[----:B------:R-:W-:-:S04]  /*0180*/  IMAD.HI.U32 R4, R5, R2, RZ ;  /* 0x0000000205047227 */ /* 0x000fc800078e00ff */
[----:B------:R-:W-:-:S04]  /*0190*/  IMAD.MOV R5, RZ, RZ, -R4 ;  /* 0x000000ffff057224 */ /* 0x000fc800078e0a04 */
[----:B------:R-:W-:-:S05]  /*01a0*/  IMAD R5, R5, UR6, R2 ;  /* 0x0000000605057c24 */ /* 0x000fca000f8e0202 */
[----:B------:R-:W-:-:S13]  /*01b0*/  ISETP.GE.U32.AND P0, PT, R5, UR6, PT ;  /* 0x0000000605007c0c */ /* 0x000fda000bf06070 */
[----:B------:R-:W-:Y:S01]  /*01c0*/  @P0 VIADD R5, R5, -UR6 ;  /* 0x8000000605050c36 */ /* 0x000fe20008000000 */
[----:B------:R-:W-:-:S04]  /*01d0*/  @P0 IADD3 R4, PT, PT, R4, 0x1, RZ ;  /* 0x0000000104040810 */ /* 0x000fc80007ffe0ff */
[----:B------:R-:W-:-:S13]  /*01e0*/  ISETP.GE.U32.AND P1, PT, R5, UR6, PT ;  /* 0x0000000605007c0c */ /* 0x000fda000bf26070 */
[----:B------:R-:W-:Y:S01]  /*01f0*/  @P1 VIADD R4, R4, 0x1 ;  /* 0x0000000104041836 */ /* 0x000fe20000000000 */
[----:B------:R-:W-:-:S05]  /*0200*/  @!P2 LOP3.LUT R4, RZ, UR6, RZ, 0x33, !PT ;  /* 0x00000006ff04ac12 */ /* 0x000fca000f8e33ff */
[----:B------:R-:W-:-:S04]  /*0210*/  IMAD.MOV R5, RZ, RZ, -R4 ;  /* 0x000000ffff057224 */ /* 0x000fc800078e0a04 */
[----:B------:R-:W-:Y:S02]  /*0220*/  IMAD R8, R5, UR6, R2 ;  /* 0x0000000605087c24 */ /* 0x000fe4000f8e0202 */
[----:B------:R-:W-:Y:S01]  /*0230*/  IMAD.MOV.U32 R5, RZ, RZ, RZ ;  /* 0x000000ffff057224 */ /* 0x000fe200078e00ff */
[----:B------:R-:W-:Y:S06]  /*0240*/  BRA `(.L_x_67) ;  /* 0x0000000000347947 */ /* 0x000fec0003800000 */
.L_x_66:
[----:B------:R-:W-:-:S07]  /*0250*/  MOV R0, 0x270 ;  /* 0x0000027000007802 */ /* 0x000fce0000000f00 */
[----:B------:R-:W-:Y:S05]  /*0260*/  CALL.REL.NOINC `($__internal_3_$__cuda_sm20_div_u64) ;  /* 0x0000000000e07944 */ /* 0x000fea0003c00000 */
[----:B------:R-:W0:Y:S01]  /*0270*/  LDCU.64 UR6, c[0x0][0x3b0] ;  /* 0x00007600ff0677ac */ /* 0x000e220008000a00 */
[----:B------:R-:W-:Y:S01]  /*0280*/  IADD3 R9, P0, PT, RZ, -R6, RZ ;  /* 0x80000006ff097210 */ /* 0x000fe20007f1e0ff */
[----:B------:R-:W-:-:S03]  /*0290*/  IMAD.MOV.U32 R3, RZ, RZ, RZ ;  /* 0x000000ffff037224 */ /* 0x000fc600078e00ff */
[----:B------:R-:W-:-:S05]  /*02a0*/  IADD3.X R0, PT, PT, RZ, ~R7, RZ, P0, !PT ;  /* 0x80000007ff007210 */ /* 0x000fca00007fe4ff */
[----:B0-----:R-:W-:Y:S02]  /*02b0*/  IMAD R0, R0, UR6, RZ ;  /* 0x0000000600007c24 */ /* 0x001fe4000f8e02ff */
[----:B------:R-:W-:-:S04]  /*02c0*/  IMAD.WIDE.U32 R4, R9, UR6, R2 ;  /* 0x0000000609047c25 */ /* 0x000fc8000f8e0002 */
[----:B------:R-:W-:Y:S02]  /*02d0*/  IMAD R9, R9, UR7, R0 ;  /* 0x0000000709097c24 */ /* 0x000fe4000f8e0200 */
[----:B------:R-:W-:Y:S02]  /*02e0*/  IMAD.MOV.U32 R8, RZ, RZ, R4 ;  /* 0x000000ffff087224 */ /* 0x000fe400078e0004 */
[----:B------:R-:W-:Y:S01]  /*02f0*/  IMAD.IADD R0, R5, 0x1, R9 ;  /* 0x0000000105007824 */ /* 0x000fe200078e0209 */
[----:B------:R-:W-:Y:S01]  /*0300*/  MOV R5, R7 ;  /* 0x0000000700057202 */ /* 0x000fe20000000f00 */
[----:B------:R-:W-:-:S07]  /*0310*/  IMAD.MOV.U32 R4, RZ, RZ, R6 ;  /* 0x000000ffff047224 */ /* 0x000fce00078e0006 */
.L_x_67:
[----:B------:R-:W0:Y:S01]  /*0320*/  LDCU.128 UR8, c[0x0][0x3c0] ;  /* 0x00007800ff0877ac */ /* 0x000e220008000c00 */
[C---:B------:R-:W-:Y:S01]  /*0330*/  IMAD.SHL.U32 R10, R4.reuse, 0x4, RZ ;  /* 0x00000004040a7824 */ /* 0x040fe200078e00ff */
[----:B------:R-:W-:Y:S01]  /*0340*/  SHF.L.U64.HI R4, R4, 0x2, R5 ;  /* 0x0000000204047819 */ /* 0x000fe20000010205 */
[----:B------:R-:W1:Y:S01]  /*0350*/  LDCU.128 UR16, c[0x0][0x3a0] ;  /* 0x00007400ff1077ac */ /* 0x000e620008000c00 */
[----:B------:R-:W2:Y:S01]  /*0360*/  LDCU.128 UR12, c[0x0][0x390] ;  /* 0x00007200ff0c77ac */ /* 0x000ea20008000c00 */
[----:B------:R-:W3:Y:S01]  /*0370*/  LDCU.128 UR20, c[0x0][0x380] ;  /* 0x00007000ff1477ac */ /* 0x000ee20008000c00 */
[----:B------:R-:W4:Y:S01]  /*0380*/  LDCU.64 UR6, c[0x0][0x3d0] ;  /* 0x00007a00ff0677ac */ /* 0x000f220008000a00 */
[----:B0-----:R-:W-:-:S04]  /*0390*/  IADD3 R8, P0, PT, R8, UR8, RZ ;  /* 0x0000000808087c10 */ /* 0x001fc8000ff1e0ff */
[----:B------:R-:W-:Y:S02]  /*03a0*/  IADD3.X R3, PT, PT, R0, UR9, RZ, P0, !PT ;  /* 0x0000000900037c10 */ /* 0x000fe400087fe4ff */
[----:B-1----:R-:W-:Y:S02]  /*03b0*/  IADD3 R6, P1, PT, R10, UR16, RZ ;  /* 0x000000100a067c10 */ /* 0x002fe4000ff3e0ff */
[C---:B------:R-:W-:Y:S01]  /*03c0*/  SHF.L.U64.HI R3, R8.reuse, 0x2, R3 ;  /* 0x0000000208037819 */ /* 0x040fe20000010203 */
[----:B------:R-:W-:Y:S01]  /*03d0*/  IMAD.SHL.U32 R8, R8, 0x4, RZ ;  /* 0x0000000408087824 */ /* 0x000fe200078e00ff */
[----:B------:R-:W-:Y:S02]  /*03e0*/  IADD3 R10, P2, PT, R10, UR18, RZ ;  /* 0x000000120a0a7c10 */ /* 0x000fe4000ff5e0ff */
[C---:B------:R-:W-:Y:S02]  /*03f0*/  IADD3.X R7, PT, PT, R4.reuse, UR17, RZ, P1, !PT ;  /* 0x0000001104077c10 */ /* 0x040fe40008ffe4ff */
[----:B------:R-:W-:-:S02]  /*0400*/  IADD3.X R11, PT, PT, R4, UR19, RZ, P2, !PT ;  /* 0x00000013040b7c10 */ /* 0x000fc400097fe4ff */
[----:B--2---:R-:W-:Y:S01]  /*0410*/  IADD3 R4, P2, PT, R8, UR12, RZ ;  /* 0x0000000c08047c10 */ /* 0x004fe2000ff5e0ff */
[----:B------:R-:W-:Y:S01]  /*0420*/  IMAD.SHL.U32 R16, R2, 0x2, RZ ;  /* 0x0000000202107824 */ /* 0x000fe200078e00ff */
[----:B------:R-:W-:Y:S01]  /*0430*/  IADD3 R8, P0, PT, R8, UR14, RZ ;  /* 0x0000000e08087c10 */ /* 0x000fe2000ff1e0ff */
[----:B------:R-:W2:Y:S01]  /*0440*/  LDG.E R7, desc[UR4][R6.64] ;  /* 0x0000000406077981 */ /* 0x000ea2000c1e1900 */
[C---:B------:R-:W-:Y:S02]  /*0450*/  IADD3.X R5, PT, PT, R3.reuse, UR13, RZ, P2, !PT ;  /* 0x0000000d03057c10 */ /* 0x040fe400097fe4ff */
[----:B---3--:R-:W-:Y:S01]  /*0460*/  LEA R12, P1, R2, UR20, 0x2 ;  /* 0x00000014020c7c11 */ /* 0x008fe2000f8210ff */
[----:B------:R-:W3:Y:S01]  /*0470*/  LDG.E R10, desc[UR4][R10.64] ;  /* 0x000000040a0a7981 */ /* 0x000ee2000c1e1900 */
[----:B------:R-:W-:Y:S02]  /*0480*/  SHF.R.U32.HI R0, RZ, 0x1f, R2 ;  /* 0x0000001fff007819 */ /* 0x000fe40000011602 */
[----:B----4-:R-:W-:Y:S01]  /*0490*/  IADD3 R14, P2, PT, R16, UR6, RZ ;  /* 0x00000006100e7c10 */ /* 0x010fe2000ff5e0ff */
[----:B------:R-:W2:Y:S01]  /*04a0*/  LDG.E R4, desc[UR4][R4.64] ;  /* 0x0000000404047981 */ /* 0x000ea2000c1e1900 */
[----:B------:R-:W-:-:S02]  /*04b0*/  IADD3.X R9, PT, PT, R3, UR15, RZ, P0, !PT ;  /* 0x0000000f03097c10 */ /* 0x000fc400087fe4ff */
[----:B------:R-:W-:Y:S02]  /*04c0*/  LEA.HI.X R13, R2, UR21, RZ, 0x2, P1 ;  /* 0x00000015020d7c11 */ /* 0x000fe400088f14ff */
[----:B------:R-:W-:Y:S01]  /*04d0*/  IADD3.X R15, PT, PT, R0, UR7, RZ, P2, !PT ;  /* 0x00000007000f7c10 */ /* 0x000fe200097fe4ff */
[----:B------:R-:W3:Y:S01]  /*04e0*/  LDG.E R8, desc[UR4][R8.64] ;  /* 0x0000000408087981 */ /* 0x000ee2000c1e1900 */
[----:B------:R-:W-:-:S03]  /*04f0*/  IADD3 R2, P0, PT, R16, UR10, RZ ;  /* 0x0000000a10027c10 */ /* 0x000fc6000ff1e0ff */
[----:B------:R-:W4:Y:S04]  /*0500*/  LDG.E R12, desc[UR4][R12.64] ;  /* 0x000000040c0c7981 */ /* 0x000f28000c1e1900 */
[----:B------:R-:W5:Y:S01]  /*0510*/  LDG.E.U16 R14, desc[UR4][R14.64] ;  /* 0x000000040e0e7981 */ /* 0x000f62000c1e1500 */
[----:B------:R-:W-:-:S05]  /*0520*/  IADD3.X R3, PT, PT, R0, UR11, RZ, P0, !PT ;  /* 0x0000000b00037c10 */ /* 0x000fca00087fe4ff */
[----:B------:R-:W5:Y:S01]  /*0530*/  LDG.E.U16 R2, desc[UR4][R2.64] ;  /* 0x0000000402027981 */ /* 0x000f62000c1e1500 */
[----:B--2---:R-:W-:-:S05]  /*0540*/  IMAD.IADD R7, R4, 0x1, R7 ;  /* 0x0000000104077824 */ /* 0x004fca00078e0207 */
[----:B---3--:R-:W-:Y:S02]  /*0550*/  IADD3 R10, PT, PT, R10, R7, R8 ;  /* 0x000000070a0a7210 */ /* 0x008fe40007ffe008 */
[----:B----4-:R-:W-:Y:S01]  /*0560*/  LEA R7, R7, R12, 0x7 ;  /* 0x0000000c07077211 */ /* 0x010fe200078e38ff */
[----:B-----5:R-:W-:Y:S01]  /*0570*/  IMAD.MOV R6, RZ, RZ, -R14 ;  /* 0x000000ffff067224 */ /* 0x020fe200078e0a0e */
[----:B------:R-:W-:-:S03]  /*0580*/  IADD3 R4, P0, PT, R16, UR22, RZ ;  /* 0x0000001610047c10 */ /* 0x000fc6000ff1e0ff */
[----:B------:R-:W-:Y:S01]  /*0590*/  IMAD R7, R10, 0x8000, R7 ;  /* 0x000080000a077824 */ /* 0x000fe200078e0207 */
[----:B------:R-:W-:Y:S02]  /*05a0*/  PRMT R6, R6, 0x7710, RZ ;  /* 0x0000771006067816 */ /* 0x000fe400000000ff */
[----:B------:R-:W-:Y:S02]  /*05b0*/  IADD3.X R5, PT, PT, R0, UR23, RZ, P0, !PT ;  /* 0x0000001700057c10 */ /* 0x000fe400087fe4ff */
[----:B------:R-:W-:-:S05]  /*05c0*/  IADD3 R7, PT, PT, R7, R2, R6 ;  /* 0x0000000207077210 */ /* 0x000fca0007ffe006 */
[----:B------:R-:W-:Y:S01]  /*05d0*/  STG.E.U16 desc[UR4][R4.64], R7 ;  /* 0x0000000704007986 */ /* 0x000fe2000c101504 */
[----:B------:R-:W-:Y:S05]  /*05e0*/  EXIT ;  /* 0x000000000000794d */ /* 0x000fea0003800000 */
        .weak           $__internal_3_$__cuda_sm20_div_u64
        .type           $__internal_3_$__cuda_sm20_div_u64,@function
        .size           $__internal_3_$__cuda_sm20_div_u64,(.L_x_73 - $__internal_3_$__cuda_sm20_div_u64)
$__internal_3_$__cuda_sm20_div_u64:
[----:B------:R-:W0:Y:S01]  /*05f0*/  LDCU.64 UR6, c[0x0][0x3b0] ;  /* 0x00007600ff0677ac */ /* 0x000e220008000a00 */
[----:B------:R-:W1:Y:S01]  /*0600*/  LDC.64 R4, c[0x0][0x3b0] ;  /* 0x0000ec00ff047b82 */ /* 0x000e620000000a00 */
[----:B0-----:R-:W0:Y:S08]  /*0610*/  I2F.U64.RP R10, UR6 ;  /* 0x00000006000a7d12 */ /* 0x001e300008309000 */
[----:B0-----:R-:W0:Y:S02]  /*0620*/  MUFU.RCP R10, R10 ;  /* 0x0000000a000a7308 */ /* 0x001e240000001000 */
[----:B0-----:R-:W-:-:S06]  /*0630*/  VIADD R6, R10, 0x1ffffffe ;  /* 0x1ffffffe0a067836 */ /* 0x001fcc0000000000 */
[----:B------:R-:W1:Y:S02]  /*0640*/  F2I.U64.TRUNC R6, R6 ;  /* 0x0000000600067311 */ /* 0x000e64000020d800 */
[----:B-1----:R-:W-:-:S04]  /*0650*/  IMAD.WIDE.U32 R8, R6, R4, RZ ;  /* 0x0000000406087225 */ /* 0x002fc800078e00ff */
[----:B------:R-:W-:Y:S01]  /*0660*/  IMAD R9, R6, R5, R9 ;  /* 0x0000000506097224 */ /* 0x000fe200078e0209 */
[----:B------:R-:W-:-:S03]  /*0670*/  IADD3 R11, P0, PT, RZ, -R8, RZ ;  /* 0x80000008ff0b7210 */ /* 0x000fc60007f1e0ff */
[----:B------:R-:W-:Y:S02]  /*0680*/  IMAD R9, R7, R4, R9 ;  /* 0x0000000407097224 */ /* 0x000fe400078e0209 */
[----:B------:R-:W-:-:S04]  /*0690*/  IMAD.HI.U32 R8, R6, R11, RZ ;  /* 0x0000000b06087227 */ /* 0x000fc800078e00ff */
[----:B------:R-:W-:Y:S01]  /*06a0*/  IMAD.X R13, RZ, RZ, ~R9, P0 ;  /* 0x000000ffff0d7224 */ /* 0x000fe200000e0e09 */
[----:B------:R-:W-:-:S03]  /*06b0*/  MOV R9, R6 ;  /* 0x0000000600097202 */ /* 0x000fc60000000f00 */
[-C--:B------:R-:W-:Y:S02]  /*06c0*/  IMAD R15, R7, R13.reuse, RZ ;  /* 0x0000000d070f7224 */ /* 0x080fe400078e02ff */
[----:B------:R-:W-:-:S04]  /*06d0*/  IMAD.WIDE.U32 R8, P0, R6, R13, R8 ;  /* 0x0000000d06087225 */ /* 0x000fc80007800008 */
[----:B------:R-:W-:-:S04]  /*06e0*/  IMAD.HI.U32 R13, R7, R13, RZ ;  /* 0x0000000d070d7227 */ /* 0x000fc800078e00ff */
[----:B------:R-:W-:-:S05]  /*06f0*/  IMAD.HI.U32 R8, P1, R7, R11, R8 ;  /* 0x0000000b07087227 */ /* 0x000fca0007820008 */
[----:B------:R-:W-:Y:S01]  /*0700*/  IADD3 R9, P2, PT, R15, R8, RZ ;  /* 0x000000080f097210 */ /* 0x000fe20007f5e0ff */
[----:B------:R-:W-:-:S04]  /*0710*/  IMAD.X R8, R13, 0x1, R7, P0 ;  /* 0x000000010d087824 */ /* 0x000fc800000e0607 */
[----:B------:R-:W-:Y:S01]  /*0720*/  IMAD.WIDE.U32 R6, R9, R4, RZ ;  /* 0x0000000409067225 */ /* 0x000fe200078e00ff */
[----:B------:R-:W-:-:S03]  /*0730*/  IADD3.X R11, PT, PT, RZ, RZ, R8, P2, P1 ;  /* 0x000000ffff0b7210 */ /* 0x000fc600017e2408 */
[----:B------:R-:W-:Y:S01]  /*0740*/  IMAD R7, R9, R5, R7 ;  /* 0x0000000509077224 */ /* 0x000fe200078e0207 */
[----:B------:R-:W-:-:S03]  /*0750*/  IADD3 R13, P0, PT, RZ, -R6, RZ ;  /* 0x80000006ff0d7210 */ /* 0x000fc60007f1e0ff */
[----:B------:R-:W-:Y:S02]  /*0760*/  IMAD R7, R11, R4, R7 ;  /* 0x000000040b077224 */ /* 0x000fe400078e0207 */
[----:B------:R-:W-:-:S04]  /*0770*/  IMAD.HI.U32 R8, R9, R13, RZ ;  /* 0x0000000d09087227 */ /* 0x000fc800078e00ff */
[----:B------:R-:W-:Y:S02]  /*0780*/  IMAD.X R6, RZ, RZ, ~R7, P0 ;  /* 0x000000ffff067224 */ /* 0x000fe400000e0e07 */
[----:B------:R-:W-:Y:S02]  /*0790*/  IMAD.MOV.U32 R7, RZ, RZ, RZ ;  /* 0x000000ffff077224 */ /* 0x000fe400078e00ff */
        /* <DEDUP_REMOVED lines=8> */
[----:B------:R-:W-:-:S04]  /*0820*/  IMAD.WIDE.U32 R6, RZ, R9, R6 ;  /* 0x00000009ff067225 */ /* 0x000fc800078e0006 */
[----:B------:R-:W-:-:S05]  /*0830*/  IMAD.HI.U32 R6, P0, R11, R2, R6 ;  /* 0x000000020b067227 */ /* 0x000fca0007800006 */
[----:B------:R-:W-:Y:S02]  /*0840*/  IADD3 R9, P1, PT, RZ, R6, RZ ;  /* 0x00000006ff097210 */ /* 0x000fe40007f3e0ff */
[----:B------:R-:W-:-:S03]  /*0850*/  IADD3.X R8, PT, PT, RZ, RZ, RZ, P0, !PT ;  /* 0x000000ffff087210 */ /* 0x000fc600007fe4ff */
[----:B------:R-:W-:-:S04]  /*0860*/  IMAD.WIDE.U32 R6, R9, R4, RZ ;  /* 0x0000000409067225 */ /* 0x000fc800078e00ff */
[----:B------:R-:W-:Y:S01]  /*0870*/  IMAD.X R11, RZ, RZ, R8, P1 ;  /* 0x000000ffff0b7224 */ /* 0x000fe200008e0608 */
[----:B------:R-:W-:Y:S01]  /*0880*/  IADD3 R13, P1, PT, -R6, R2, RZ ;  /* 0x00000002060d7210 */ /* 0x000fe20007f3e1ff */
[----:B------:R-:W-:-:S03]  /*0890*/  IMAD R7, R9, R5, R7 ;  /* 0x0000000509077224 */ /* 0x000fc600078e0207 */
[-C--:B------:R-:W-:Y:S01]  /*08a0*/  ISETP.GE.U32.AND P0, PT, R13, R4.reuse, PT ;  /* 0x000000040d00720c */ /* 0x080fe20003f06070 */
[----:B------:R-:W-:-:S04]  /*08b0*/  IMAD R7, R11, R4, R7 ;  /* 0x000000040b077224 */ /* 0x000fc800078e0207 */
[----:B------:R-:W-:Y:S01]  /*08c0*/  IMAD.X R12, RZ, RZ, ~R7, P1 ;  /* 0x000000ffff0c7224 */ /* 0x000fe200008e0e07 */
[----:B------:R-:W-:Y:S02]  /*08d0*/  IADD3 R7, P2, PT, R13, -R4, RZ ;  /* 0x800000040d077210 */ /* 0x000fe40007f5e0ff */
[----:B------:R-:W-:Y:S02]  /*08e0*/  IADD3 R6, P1, PT, R9, 0x1, RZ ;  /* 0x0000000109067810 */ /* 0x000fe40007f3e0ff */
[C---:B------:R-:W-:Y:S01]  /*08f0*/  ISETP.GE.U32.AND.EX P0, PT, R12.reuse, R5, PT, P0 ;  /* 0x000000050c00720c */ /* 0x040fe20003f06100 */
[----:B------:R-:W-:Y:S02]  /*0900*/  IMAD.X R10, R12, 0x1, ~R5, P2 ;  /* 0x000000010c0a7824 */ /* 0x000fe400010e0e05 */
[----:B------:R-:W-:Y:S01]  /*0910*/  IMAD.X R8, RZ, RZ, R11, P1 ;  /* 0x000000ffff087224 */ /* 0x000fe200008e060b */
[----:B------:R-:W-:Y:S02]  /*0920*/  SEL R7, R7, R13, P0 ;  /* 0x0000000d07077207 */ /* 0x000fe40000000000 */
[----:B------:R-:W-:-:S02]  /*0930*/  SEL R9, R6, R9, P0 ;  /* 0x0000000906097207 */ /* 0x000fc40000000000 */
[----:B------:R-:W-:Y:S02]  /*0940*/  SEL R10, R10, R12, P0 ;  /* 0x0000000c0a0a7207 */ /* 0x000fe40000000000 */
[----:B------:R-:W-:Y:S02]  /*0950*/  SEL R8, R8, R11, P0 ;  /* 0x0000000b08087207 */ /* 0x000fe40000000000 */
[----:B------:R-:W-:Y:S02]  /*0960*/  ISETP.GE.U32.AND P0, PT, R7, R4, PT ;  /* 0x000000040700720c */ /* 0x000fe40003f06070 */
[----:B------:R-:W-:Y:S02]  /*0970*/  IADD3 R6, P2, PT, R9, 0x1, RZ ;  /* 0x0000000109067810 */ /* 0x000fe40007f5e0ff */
[----:B------:R-:W-:Y:S01]  /*0980*/  ISETP.NE.U32.AND P1, PT, R4, RZ, PT ;  /* 0x000000ff0400720c */ /* 0x000fe20003f25070 */
[----:B------:R-:W-:Y:S01]  /*0990*/  IMAD.MOV.U32 R4, RZ, RZ, R0 ;  /* 0x000000ffff047224 */ /* 0x000fe200078e0000 */
[----:B------:R-:W-:-:S02]  /*09a0*/  ISETP.GE.U32.AND.EX P0, PT, R10, R5, PT, P0 ;  /* 0x000000050a00720c */ /* 0x000fc40003f06100 */
[-C--:B------:R-:W-:Y:S02]  /*09b0*/  IADD3.X R7, PT, PT, RZ, R8.reuse, RZ, P2, !PT ;  /* 0x00000008ff077210 */ /* 0x080fe400017fe4ff */
[----:B------:R-:W-:Y:S01]  /*09c0*/  ISETP.NE.AND.EX P1, PT, R5, RZ, PT, P1 ;  /* 0x000000ff0500720c */ /* 0x000fe20003f25310 */
[----:B------:R-:W-:Y:S01]  /*09d0*/  IMAD.MOV.U32 R5, RZ, RZ, 0x0 ;  /* 0x00000000ff057424 */ /* 0x000fe200078e00ff */
[----:B------:R-:W-:Y:S02]  /*09e0*/  SEL R6, R6, R9, P0 ;  /* 0x0000000906067207 */ /* 0x000fe40000000000 */
[----:B------:R-:W-:Y:S02]  /*09f0*/  SEL R7, R7, R8, P0 ;  /* 0x0000000807077207 */ /* 0x000fe40000000000 */
[----:B------:R-:W-:Y:S02]  /*0a00*/  SEL R6, R6, 0xffffffff, P1 ;  /* 0xffffffff06067807 */ /* 0x000fe40000800000 */
[----:B------:R-:W-:Y:S01]  /*0a10*/  SEL R7, R7, 0xffffffff, P1 ;  /* 0xffffffff07077807 */ /* 0x000fe20000800000 */
[----:B------:R-:W-:Y:S06]  /*0a20*/  RET.REL.NODEC R4 `(matmul_correct_and_reduce) ;  /* 0xfffffff404747950 */ /* 0x000fec0003c3ffff */
.L_x_68:
        /* <DEDUP_REMOVED lines=13> */
.L_x_73:


//--------------------- .text.xor_assign_u8       --------------------------
	.section	.text.xor_assign_u8,"ax",@progbits
	.align	128
        .global         xor_assign_u8
        .type           xor_assign_u8,@function
        .size           xor_assign_u8,(.L_x_78 - xor_assign_u8)
        .other          xor_assign_u8,@"STO_CUDA_ENTRY STV_DEFAULT"
xor_assign_u8:
.text.xor_assign_u8:
[----:B------:R-:W-:Y:S01]  /*0000*/  LDC R1, c[0x0][0x37c] ;  /* 0x0000df00ff017b82 */ /* 0x000fe20000000800 */
[----:B------:R-:W0:Y:S07]  /*0010*/  S2R R3, SR_TID.X ;  /* 0x0000000000037919 */ /* 0x000e2e0000002100 */
[----:B------:R-:W0:Y:S01]  /*0020*/  S2UR UR4, SR_CTAID.X ;  /* 0x00000000000479c3 */ /* 0x000e220000002500 */
[----:B------:R-:W1:Y:S07]  /*0030*/  LDCU UR5, c[0x0][0x390] ;  /* 0x00007200ff0577ac */ /* 0x000e6e0008000800 */
[----:B------:R-:W0:Y:S02]  /*0040*/  LDC R2, c[0x0][0x360] ;  /* 0x0000d800ff027b82 */ /* 0x000e240000000800 */
[----:B0-----:R-:W-:-:S05]  /*0050*/  IMAD R2, R2, UR4, R3 ;  /* 0x0000000402027c24 */ /* 0x001fca000f8e0203 */
[----:B-1----:R-:W-:-:S13]  /*0060*/  ISETP.GE.AND P0, PT, R2, UR5, PT ;  /* 0x0000000502007c0c */ /* 0x002fda000bf06270 */
[----:B------:R-:W-:Y:S05]  /*0070*/  @P0 EXIT ;  /* 0x000000000000094d */ /* 0x000fea0003800000 */
[----:B------:R-:W0:Y:S01]  /*0080*/  LDCU.128 UR8, c[0x0][0x380] ;  /* 0x00007000ff0877ac */ /* 0x000e220008000c00 */
[----:B------:R-:W-:Y:S01]  /*0090*/  SHF.R.S32.HI R0, RZ, 0x1f, R2 ;  /* 0x0000001fff007819 */ /* 0x000fe20000011402 */
[----:B------:R-:W1:Y:S01]  /*00a0*/  LDCU.64 UR4, c[0x0][0x358] ;  /* 0x00006b00ff0477ac */ /* 0x000e620008000a00 */
[C---:B0-----:R-:W-:Y:S02]  /*00b0*/  IADD3 R4, P0, PT, R2.reuse, UR10, RZ ;  /* 0x0000000a02047c10 */ /* 0x041fe4000ff1e0ff */
[----:B------:R-:W-:Y:S02]  /*00c0*/  IADD3 R2, P1, PT, R2, UR8, RZ ;  /* 0x0000000802027c10 */ /* 0x000fe4000ff3e0ff */
[C---:B------:R-:W-:Y:S02]  /*00d0*/  IADD3.X R5, PT, PT, R0.reuse, UR11, RZ, P0, !PT ;  /* 0x0000000b00057c10 */ /* 0x040fe400087fe4ff */
[----:B------:R-:W-:-:S03]  /*00e0*/  IADD3.X R3, PT, PT, R0, UR9, RZ, P1, !PT ;  /* 0x0000000900037c10 */ /* 0x000fc60008ffe4ff */
[----:B-1----:R-:W2:Y:S04]  /*00f0*/  LDG.E.U8 R4, desc[UR4][R4.64] ;  /* 0x0000000404047981 */ /* 0x002ea8000c1e1100 */
[----:B------:R-:W2:Y:S02]  /*0100*/  LDG.E.U8 R7, desc[UR4][R2.64] ;  /* 0x0000000402077981 */ /* 0x000ea4000c1e1100 */
[----:B--2---:R-:W-:-:S05]  /*0110*/  LOP3.LUT R7, R7, R4, RZ, 0x3c, !PT ;  /* 0x0000000407077212 */ /* 0x004fca00078e3cff */
[----:B------:R-:W-:Y:S01]  /*0120*/  STG.E.U8 desc[UR4][R2.64], R7 ;  /* 0x0000000702007986 */ /* 0x000fe2000c101104 */
[----:B------:R-:W-:Y:S05]  /*0130*/  EXIT ;  /* 0x000000000000794d */ /* 0x000fea0003800000 */
.L_x_69:
        /* <DEDUP_REMOVED lines=12> */
.L_x_78:


//--------------------- .nv.shared.reserved.0     --------------------------
	.section	.nv.shared.reserved.0,"aw",@nobits
	.weak		__nv_reservedSMEM_offset_0_alias
	.size		__nv_reservedSMEM_offset_0_alias, 0, 64
	.other		__nv_reservedSMEM_offset_0_alias,@"STO_CUDA_RESERVED_SHARED STV_DEFAULT"
__nv_reservedSMEM_offset_0_alias:
	.zero		0
	.zero		64


//--------------------- .nv.constant0.mergeBatchResults --------------------------
	.section	.nv.constant0.mergeBatchResults,"a",@progbits
	.sectionflags	@""
	.align	4
.nv.constant0.mergeBatchResults:
	.zero		960


//--------------------- .nv.constant0.mergeDbResults --------------------------
	.section	.nv.constant0.mergeDbResults,"a",@progbits
	.sectionflags	@""
	.align	4
.nv.constant0.mergeDbResults:
	.zero		960


//--------------------- .nv.constant0.openResults --------------------------
	.section	.nv.constant0.openResults,"a",@progbits
	.sectionflags	@""
	.align	4
.nv.constant0.openResults:
	.zero		976


//--------------------- .nv.constant0.matmul_correct_and_reduce --------------------------
	.section	.nv.constant0.matmul_correct_and_reduce,"a",@progbits
	.sectionflags	@""
	.align	4
.nv.constant0.matmul_correct_and_reduce:
	.zero		984


//--------------------- .nv.constant0.xor_assign_u8 --------------------------
	.section	.nv.constant0.xor_assign_u8,"a",@progbits
	.sectionflags	@""
	.align	4
.nv.constant0.xor_assign_u8:
	.zero		916


//--------------------- SYMBOLS --------------------------

	.type		.nv.reservedSmem.offset0,@object
	.size		.nv.reservedSmem.offset0,0x4
